//
// Generated by NVIDIA NVVM Compiler
//
// Compiler Build ID: CL-36424714
// Cuda compilation tools, release 13.0, V13.0.88
// Based on NVVM 20.0.0
//

.version 9.0
.target sm_100
.address_size 64

	// .globl	_Z21GMMNLSE_nonlinear_sumP7double2S0_PKS_PKdS4_PKhPKjS8_bjjjj
// _ZZ21GMMNLSE_nonlinear_sumP7double2S0_PKS_PKdS4_PKhPKjS8_bjjjjE7this_At has been demoted

.visible .entry _Z21GMMNLSE_nonlinear_sumP7double2S0_PKS_PKdS4_PKhPKjS8_bjjjj(
	.param .u64 .ptr .align 1 _Z21GMMNLSE_nonlinear_sumP7double2S0_PKS_PKdS4_PKhPKjS8_bjjjj_param_0,
	.param .u64 .ptr .align 1 _Z21GMMNLSE_nonlinear_sumP7double2S0_PKS_PKdS4_PKhPKjS8_bjjjj_param_1,
	.param .u64 .ptr .align 1 _Z21GMMNLSE_nonlinear_sumP7double2S0_PKS_PKdS4_PKhPKjS8_bjjjj_param_2,
	.param .u64 .ptr .align 1 _Z21GMMNLSE_nonlinear_sumP7double2S0_PKS_PKdS4_PKhPKjS8_bjjjj_param_3,
	.param .u64 .ptr .align 1 _Z21GMMNLSE_nonlinear_sumP7double2S0_PKS_PKdS4_PKhPKjS8_bjjjj_param_4,
	.param .u64 .ptr .align 1 _Z21GMMNLSE_nonlinear_sumP7double2S0_PKS_PKdS4_PKhPKjS8_bjjjj_param_5,
	.param .u64 .ptr .align 1 _Z21GMMNLSE_nonlinear_sumP7double2S0_PKS_PKdS4_PKhPKjS8_bjjjj_param_6,
	.param .u64 .ptr .align 1 _Z21GMMNLSE_nonlinear_sumP7double2S0_PKS_PKdS4_PKhPKjS8_bjjjj_param_7,
	.param .u8 _Z21GMMNLSE_nonlinear_sumP7double2S0_PKS_PKdS4_PKhPKjS8_bjjjj_param_8,
	.param .u32 _Z21GMMNLSE_nonlinear_sumP7double2S0_PKS_PKdS4_PKhPKjS8_bjjjj_param_9,
	.param .u32 _Z21GMMNLSE_nonlinear_sumP7double2S0_PKS_PKdS4_PKhPKjS8_bjjjj_param_10,
	.param .u32 _Z21GMMNLSE_nonlinear_sumP7double2S0_PKS_PKdS4_PKhPKjS8_bjjjj_param_11,
	.param .u32 _Z21GMMNLSE_nonlinear_sumP7double2S0_PKS_PKdS4_PKhPKjS8_bjjjj_param_12
)
{
	.reg .pred 	%p<36>;
	.reg .b16 	%rs<30>;
	.reg .b32 	%r<151>;
	.reg .b64 	%rd<53>;
	.reg .b64 	%fd<304>;
	// demoted variable
	.shared .align 16 .b8 _ZZ21GMMNLSE_nonlinear_sumP7double2S0_PKS_PKdS4_PKhPKjS8_bjjjjE7this_At[512];
	ld.param.u64 	%rd13, [_Z21GMMNLSE_nonlinear_sumP7double2S0_PKS_PKdS4_PKhPKjS8_bjjjj_param_1];
	ld.param.u64 	%rd14, [_Z21GMMNLSE_nonlinear_sumP7double2S0_PKS_PKdS4_PKhPKjS8_bjjjj_param_2];
	ld.param.u64 	%rd17, [_Z21GMMNLSE_nonlinear_sumP7double2S0_PKS_PKdS4_PKhPKjS8_bjjjj_param_3];
	ld.param.u64 	%rd18, [_Z21GMMNLSE_nonlinear_sumP7double2S0_PKS_PKdS4_PKhPKjS8_bjjjj_param_4];
	ld.param.u64 	%rd19, [_Z21GMMNLSE_nonlinear_sumP7double2S0_PKS_PKdS4_PKhPKjS8_bjjjj_param_5];
	ld.param.u64 	%rd15, [_Z21GMMNLSE_nonlinear_sumP7double2S0_PKS_PKdS4_PKhPKjS8_bjjjj_param_6];
	ld.param.u64 	%rd16, [_Z21GMMNLSE_nonlinear_sumP7double2S0_PKS_PKdS4_PKhPKjS8_bjjjj_param_7];
	ld.param.s8 	%rs1, [_Z21GMMNLSE_nonlinear_sumP7double2S0_PKS_PKdS4_PKhPKjS8_bjjjj_param_8];
	ld.param.u32 	%r41, [_Z21GMMNLSE_nonlinear_sumP7double2S0_PKS_PKdS4_PKhPKjS8_bjjjj_param_9];
	ld.param.u32 	%r42, [_Z21GMMNLSE_nonlinear_sumP7double2S0_PKS_PKdS4_PKhPKjS8_bjjjj_param_10];
	ld.param.u32 	%r43, [_Z21GMMNLSE_nonlinear_sumP7double2S0_PKS_PKdS4_PKhPKjS8_bjjjj_param_11];
	ld.param.u32 	%r44, [_Z21GMMNLSE_nonlinear_sumP7double2S0_PKS_PKdS4_PKhPKjS8_bjjjj_param_12];
	cvta.to.global.u64 	%rd1, %rd17;
	cvta.to.global.u64 	%rd2, %rd18;
	cvta.to.global.u64 	%rd3, %rd19;
	mov.u32 	%r1, %tid.x;
	div.u32 	%r2, %r1, %r43;
	mul.lo.s32 	%r45, %r2, %r43;
	sub.s32 	%r3, %r1, %r45;
	mov.u32 	%r46, %ctaid.x;
	div.u32 	%r4, %r46, %r44;
	mul.lo.s32 	%r47, %r4, %r44;
	sub.s32 	%r5, %r46, %r47;
	mul.lo.s32 	%r6, %r42, %r41;
	mul.lo.s32 	%r7, %r6, %r43;
	setp.le.u32 	%p1, %r43, %r1;
	shl.b32 	%r48, %r3, 4;
	mov.u32 	%r49, _ZZ21GMMNLSE_nonlinear_sumP7double2S0_PKS_PKdS4_PKhPKjS8_bjjjjE7this_At;
	add.s32 	%r8, %r49, %r48;
	@%p1 bra 	$L__BB0_2;
	cvta.to.global.u64 	%rd20, %rd14;
	mad.lo.s32 	%r50, %r3, %r6, %r4;
	mul.wide.u32 	%rd21, %r50, 16;
	add.s64 	%rd22, %rd20, %rd21;
	ld.global.v2.f64 	{%fd140, %fd141}, [%rd22];
	st.shared.v2.f64 	[%r8], {%fd140, %fd141};
$L__BB0_2:
	bar.sync 	0;
	cvta.to.global.u64 	%rd23, %rd15;
	mul.wide.u32 	%rd24, %r1, 4;
	add.s64 	%rd25, %rd23, %rd24;
	ld.global.u32 	%r143, [%rd25];
	cvta.to.global.u64 	%rd26, %rd16;
	add.s64 	%rd27, %rd26, %rd24;
	ld.global.u32 	%r10, [%rd27];
	setp.eq.s32 	%p2, %r5, 1;
	@%p2 bra 	$L__BB0_37;
	setp.ne.s32 	%p3, %r5, 0;
	@%p3 bra 	$L__BB0_70;
	setp.eq.s32 	%p21, %r143, 0;
	@%p21 bra 	$L__BB0_70;
	ld.shared.v2.f64 	{%fd1, %fd2}, [%r8];
	add.s32 	%r145, %r143, -1;
	add.s32 	%r96, %r10, -1;
	setp.ge.u32 	%p22, %r145, %r96;
	mov.f64 	%fd289, 0d0000000000000000;
	mov.f64 	%fd290, %fd289;
	@%p22 bra 	$L__BB0_36;
	sub.s32 	%r12, %r10, %r143;
	sub.s32 	%r97, %r143, %r10;
	setp.gt.u32 	%p23, %r97, -4;
	mov.f64 	%fd290, 0d0000000000000000;
	mov.f64 	%fd289, %fd290;
	@%p23 bra 	$L__BB0_22;
	shl.b32 	%r142, %r143, 2;
	and.b32  	%r98, %r12, -4;
	neg.s32 	%r141, %r98;
	mov.f64 	%fd290, 0d0000000000000000;
$L__BB0_8:
	.pragma "nounroll";
	add.s32 	%r99, %r143, -1;
	add.s32 	%r100, %r142, -4;
	cvt.s64.s32 	%rd41, %r100;
	add.s64 	%rd4, %rd3, %rd41;
	ld.global.u8 	%rs16, [%rd4+2];
	ld.global.u8 	%rs17, [%rd4+3];
	mul.wide.u16 	%r101, %rs16, 16;
	add.s32 	%r103, %r49, %r101;
	ld.shared.v2.f64 	{%fd201, %fd202}, [%r103+-16];
	mul.wide.u16 	%r104, %rs17, 16;
	add.s32 	%r105, %r49, %r104;
	ld.shared.v2.f64 	{%fd203, %fd204}, [%r105+-16];
	mul.wide.s32 	%rd42, %r99, 8;
	add.s64 	%rd5, %rd1, %rd42;
	ld.global.f64 	%fd205, [%rd5];
	mul.f64 	%fd206, %fd202, %fd204;
	fma.rn.f64 	%fd207, %fd201, %fd203, %fd206;
	mul.f64 	%fd5, %fd205, %fd207;
	setp.ne.s16 	%p24, %rs16, %rs17;
	@%p24 bra 	$L__BB0_10;
	mul.f64 	%fd267, %fd1, %fd5;
	mul.f64 	%fd268, %fd2, %fd5;
	bra.uni 	$L__BB0_11;
$L__BB0_10:
	mul.f64 	%fd208, %fd1, %fd5;
	fma.rn.f64 	%fd267, %fd1, %fd5, %fd208;
	mul.f64 	%fd209, %fd2, %fd5;
	fma.rn.f64 	%fd268, %fd2, %fd5, %fd209;
$L__BB0_11:
	add.f64 	%fd12, %fd290, %fd268;
	add.f64 	%fd13, %fd289, %fd267;
	ld.global.u8 	%rs18, [%rd4+6];
	ld.global.u8 	%rs19, [%rd4+7];
	mul.wide.u16 	%r106, %rs18, 16;
	mov.u32 	%r107, _ZZ21GMMNLSE_nonlinear_sumP7double2S0_PKS_PKdS4_PKhPKjS8_bjjjjE7this_At;
	add.s32 	%r108, %r107, %r106;
	ld.shared.v2.f64 	{%fd210, %fd211}, [%r108+-16];
	mul.wide.u16 	%r109, %rs19, 16;
	add.s32 	%r110, %r107, %r109;
	ld.shared.v2.f64 	{%fd212, %fd213}, [%r110+-16];
	ld.global.f64 	%fd214, [%rd5+8];
	mul.f64 	%fd215, %fd211, %fd213;
	fma.rn.f64 	%fd216, %fd210, %fd212, %fd215;
	mul.f64 	%fd14, %fd214, %fd216;
	setp.eq.s16 	%p25, %rs18, %rs19;
	@%p25 bra 	$L__BB0_13;
	mul.f64 	%fd217, %fd1, %fd14;
	fma.rn.f64 	%fd269, %fd1, %fd14, %fd217;
	mul.f64 	%fd218, %fd2, %fd14;
	fma.rn.f64 	%fd270, %fd2, %fd14, %fd218;
	bra.uni 	$L__BB0_14;
$L__BB0_13:
	mul.f64 	%fd269, %fd1, %fd14;
	mul.f64 	%fd270, %fd2, %fd14;
$L__BB0_14:
	add.f64 	%fd21, %fd12, %fd270;
	add.f64 	%fd22, %fd13, %fd269;
	ld.global.u8 	%rs20, [%rd4+10];
	ld.global.u8 	%rs21, [%rd4+11];
	mul.wide.u16 	%r111, %rs20, 16;
	mov.u32 	%r112, _ZZ21GMMNLSE_nonlinear_sumP7double2S0_PKS_PKdS4_PKhPKjS8_bjjjjE7this_At;
	add.s32 	%r113, %r112, %r111;
	ld.shared.v2.f64 	{%fd219, %fd220}, [%r113+-16];
	mul.wide.u16 	%r114, %rs21, 16;
	add.s32 	%r115, %r112, %r114;
	ld.shared.v2.f64 	{%fd221, %fd222}, [%r115+-16];
	ld.global.f64 	%fd223, [%rd5+16];
	mul.f64 	%fd224, %fd220, %fd222;
	fma.rn.f64 	%fd225, %fd219, %fd221, %fd224;
	mul.f64 	%fd23, %fd223, %fd225;
	setp.eq.s16 	%p26, %rs20, %rs21;
	@%p26 bra 	$L__BB0_16;
	mul.f64 	%fd226, %fd1, %fd23;
	fma.rn.f64 	%fd271, %fd1, %fd23, %fd226;
	mul.f64 	%fd227, %fd2, %fd23;
	fma.rn.f64 	%fd272, %fd2, %fd23, %fd227;
	bra.uni 	$L__BB0_17;
$L__BB0_16:
	mul.f64 	%fd271, %fd1, %fd23;
	mul.f64 	%fd272, %fd2, %fd23;
$L__BB0_17:
	add.f64 	%fd30, %fd21, %fd272;
	add.f64 	%fd31, %fd22, %fd271;
	ld.global.u8 	%rs22, [%rd4+14];
	ld.global.u8 	%rs23, [%rd4+15];
	mul.wide.u16 	%r116, %rs22, 16;
	mov.u32 	%r117, _ZZ21GMMNLSE_nonlinear_sumP7double2S0_PKS_PKdS4_PKhPKjS8_bjjjjE7this_At;
	add.s32 	%r118, %r117, %r116;
	ld.shared.v2.f64 	{%fd228, %fd229}, [%r118+-16];
	mul.wide.u16 	%r119, %rs23, 16;
	add.s32 	%r120, %r117, %r119;
	ld.shared.v2.f64 	{%fd230, %fd231}, [%r120+-16];
	ld.global.f64 	%fd232, [%rd5+24];
	mul.f64 	%fd233, %fd229, %fd231;
	fma.rn.f64 	%fd234, %fd228, %fd230, %fd233;
	mul.f64 	%fd32, %fd232, %fd234;
	setp.eq.s16 	%p27, %rs22, %rs23;
	@%p27 bra 	$L__BB0_19;
	mul.f64 	%fd235, %fd1, %fd32;
	fma.rn.f64 	%fd273, %fd1, %fd32, %fd235;
	mul.f64 	%fd236, %fd2, %fd32;
	fma.rn.f64 	%fd274, %fd2, %fd32, %fd236;
	bra.uni 	$L__BB0_20;
$L__BB0_19:
	mul.f64 	%fd273, %fd1, %fd32;
	mul.f64 	%fd274, %fd2, %fd32;
$L__BB0_20:
	add.f64 	%fd290, %fd30, %fd274;
	add.f64 	%fd289, %fd31, %fd273;
	add.s32 	%r143, %r143, 4;
	add.s32 	%r142, %r142, 16;
	add.s32 	%r141, %r141, 4;
	setp.ne.s32 	%p28, %r141, 0;
	@%p28 bra 	$L__BB0_8;
	add.s32 	%r145, %r143, -1;
$L__BB0_22:
	and.b32  	%r23, %r12, 3;
	setp.eq.s32 	%p29, %r23, 0;
	@%p29 bra 	$L__BB0_36;
	setp.eq.s32 	%p30, %r23, 1;
	@%p30 bra 	$L__BB0_31;
	shl.b32 	%r121, %r145, 2;
	cvt.s64.s32 	%rd43, %r121;
	add.s64 	%rd6, %rd3, %rd43;
	ld.global.u8 	%rs24, [%rd6+2];
	ld.global.u8 	%rs25, [%rd6+3];
	mul.wide.u16 	%r122, %rs24, 16;
	mov.u32 	%r123, _ZZ21GMMNLSE_nonlinear_sumP7double2S0_PKS_PKdS4_PKhPKjS8_bjjjjE7this_At;
	add.s32 	%r124, %r123, %r122;
	ld.shared.v2.f64 	{%fd238, %fd239}, [%r124+-16];
	mul.wide.u16 	%r125, %rs25, 16;
	add.s32 	%r126, %r123, %r125;
	ld.shared.v2.f64 	{%fd240, %fd241}, [%r126+-16];
	mul.wide.s32 	%rd44, %r145, 8;
	add.s64 	%rd7, %rd1, %rd44;
	ld.global.f64 	%fd242, [%rd7];
	mul.f64 	%fd243, %fd239, %fd241;
	fma.rn.f64 	%fd244, %fd238, %fd240, %fd243;
	mul.f64 	%fd45, %fd242, %fd244;
	setp.eq.s16 	%p31, %rs24, %rs25;
	@%p31 bra 	$L__BB0_26;
	mul.f64 	%fd245, %fd1, %fd45;
	fma.rn.f64 	%fd279, %fd1, %fd45, %fd245;
	mul.f64 	%fd246, %fd2, %fd45;
	fma.rn.f64 	%fd280, %fd2, %fd45, %fd246;
	bra.uni 	$L__BB0_27;
$L__BB0_26:
	mul.f64 	%fd279, %fd1, %fd45;
	mul.f64 	%fd280, %fd2, %fd45;
$L__BB0_27:
	add.f64 	%fd52, %fd290, %fd280;
	add.f64 	%fd53, %fd289, %fd279;
	ld.global.u8 	%rs26, [%rd6+6];
	ld.global.u8 	%rs27, [%rd6+7];
	mul.wide.u16 	%r127, %rs26, 16;
	mov.u32 	%r128, _ZZ21GMMNLSE_nonlinear_sumP7double2S0_PKS_PKdS4_PKhPKjS8_bjjjjE7this_At;
	add.s32 	%r129, %r128, %r127;
	ld.shared.v2.f64 	{%fd247, %fd248}, [%r129+-16];
	mul.wide.u16 	%r130, %rs27, 16;
	add.s32 	%r131, %r128, %r130;
	ld.shared.v2.f64 	{%fd249, %fd250}, [%r131+-16];
	ld.global.f64 	%fd251, [%rd7+8];
	mul.f64 	%fd252, %fd248, %fd250;
	fma.rn.f64 	%fd253, %fd247, %fd249, %fd252;
	mul.f64 	%fd54, %fd251, %fd253;
	setp.eq.s16 	%p32, %rs26, %rs27;
	@%p32 bra 	$L__BB0_29;
	mul.f64 	%fd254, %fd1, %fd54;
	fma.rn.f64 	%fd281, %fd1, %fd54, %fd254;
	mul.f64 	%fd255, %fd2, %fd54;
	fma.rn.f64 	%fd282, %fd2, %fd54, %fd255;
	bra.uni 	$L__BB0_30;
$L__BB0_29:
	mul.f64 	%fd281, %fd1, %fd54;
	mul.f64 	%fd282, %fd2, %fd54;
$L__BB0_30:
	add.f64 	%fd290, %fd52, %fd282;
	add.f64 	%fd289, %fd53, %fd281;
	add.s32 	%r145, %r145, 2;
$L__BB0_31:
	and.b32  	%r132, %r12, 1;
	setp.eq.b32 	%p33, %r132, 1;
	not.pred 	%p34, %p33;
	@%p34 bra 	$L__BB0_36;
	shl.b32 	%r133, %r145, 2;
	cvt.s64.s32 	%rd45, %r133;
	add.s64 	%rd46, %rd3, %rd45;
	ld.global.u8 	%rs28, [%rd46+2];
	ld.global.u8 	%rs29, [%rd46+3];
	mul.wide.u16 	%r134, %rs28, 16;
	mov.u32 	%r135, _ZZ21GMMNLSE_nonlinear_sumP7double2S0_PKS_PKdS4_PKhPKjS8_bjjjjE7this_At;
	add.s32 	%r136, %r135, %r134;
	ld.shared.v2.f64 	{%fd256, %fd257}, [%r136+-16];
	mul.wide.u16 	%r137, %rs29, 16;
	add.s32 	%r138, %r135, %r137;
	ld.shared.v2.f64 	{%fd258, %fd259}, [%r138+-16];
	mul.wide.s32 	%rd47, %r145, 8;
	add.s64 	%rd48, %rd1, %rd47;
	ld.global.f64 	%fd260, [%rd48];
	mul.f64 	%fd261, %fd257, %fd259;
	fma.rn.f64 	%fd262, %fd256, %fd258, %fd261;
	mul.f64 	%fd67, %fd260, %fd262;
	setp.eq.s16 	%p35, %rs28, %rs29;
	@%p35 bra 	$L__BB0_34;
	mul.f64 	%fd263, %fd1, %fd67;
	fma.rn.f64 	%fd287, %fd1, %fd67, %fd263;
	mul.f64 	%fd264, %fd2, %fd67;
	fma.rn.f64 	%fd288, %fd2, %fd67, %fd264;
	bra.uni 	$L__BB0_35;
$L__BB0_34:
	mul.f64 	%fd287, %fd1, %fd67;
	mul.f64 	%fd288, %fd2, %fd67;
$L__BB0_35:
	add.f64 	%fd290, %fd290, %fd288;
	add.f64 	%fd289, %fd289, %fd287;
$L__BB0_36:
	ld.param.u64 	%rd52, [_Z21GMMNLSE_nonlinear_sumP7double2S0_PKS_PKdS4_PKhPKjS8_bjjjj_param_0];
	mad.lo.s32 	%r139, %r2, %r6, %r4;
	mad.lo.s32 	%r140, %r3, %r7, %r139;
	cvta.to.global.u64 	%rd49, %rd52;
	mul.wide.u32 	%rd50, %r140, 16;
	add.s64 	%rd51, %rd49, %rd50;
	st.global.v2.f64 	[%rd51], {%fd289, %fd290};
	bra.uni 	$L__BB0_70;
$L__BB0_37:
	setp.eq.s16 	%p4, %rs1, 0;
	setp.eq.s32 	%p5, %r143, 0;
	or.pred  	%p6, %p4, %p5;
	@%p6 bra 	$L__BB0_70;
	add.s32 	%r150, %r143, -1;
	add.s32 	%r51, %r10, -1;
	setp.ge.u32 	%p7, %r150, %r51;
	mov.f64 	%fd303, 0d0000000000000000;
	@%p7 bra 	$L__BB0_69;
	sub.s32 	%r27, %r10, %r143;
	and.b32  	%r28, %r27, 3;
	sub.s32 	%r52, %r143, %r10;
	setp.gt.u32 	%p8, %r52, -4;
	mov.f64 	%fd303, 0d0000000000000000;
	@%p8 bra 	$L__BB0_55;
	shl.b32 	%r147, %r143, 2;
	and.b32  	%r53, %r27, -4;
	neg.s32 	%r146, %r53;
	mov.f64 	%fd303, 0d0000000000000000;
$L__BB0_41:
	.pragma "nounroll";
	add.s32 	%r54, %r143, -1;
	add.s32 	%r55, %r147, -4;
	cvt.s64.s32 	%rd28, %r55;
	add.s64 	%rd8, %rd3, %rd28;
	ld.global.u8 	%rs2, [%rd8+2];
	ld.global.u8 	%rs3, [%rd8+3];
	mul.wide.u16 	%r56, %rs2, 16;
	mov.u32 	%r57, _ZZ21GMMNLSE_nonlinear_sumP7double2S0_PKS_PKdS4_PKhPKjS8_bjjjjE7this_At;
	add.s32 	%r58, %r57, %r56;
	ld.shared.v2.f64 	{%fd79, %fd80}, [%r58+-16];
	mul.wide.u16 	%r59, %rs3, 16;
	add.s32 	%r60, %r57, %r59;
	ld.shared.v2.f64 	{%fd81, %fd82}, [%r60+-16];
	setp.ne.s16 	%p9, %rs2, %rs3;
	mul.wide.s32 	%rd29, %r54, 8;
	add.s64 	%rd9, %rd2, %rd29;
	@%p9 bra 	$L__BB0_43;
	ld.global.f64 	%fd150, [%rd9];
	mul.f64 	%fd151, %fd80, %fd82;
	fma.rn.f64 	%fd152, %fd79, %fd81, %fd151;
	mul.f64 	%fd292, %fd152, %fd150;
	bra.uni 	$L__BB0_44;
$L__BB0_43:
	ld.global.f64 	%fd146, [%rd9];
	mul.f64 	%fd147, %fd80, %fd82;
	fma.rn.f64 	%fd148, %fd79, %fd81, %fd147;
	mul.f64 	%fd149, %fd148, %fd146;
	fma.rn.f64 	%fd292, %fd148, %fd146, %fd149;
$L__BB0_44:
	add.f64 	%fd86, %fd303, %fd292;
	ld.global.u8 	%rs4, [%rd8+6];
	ld.global.u8 	%rs5, [%rd8+7];
	mul.wide.u16 	%r61, %rs4, 16;
	mov.u32 	%r62, _ZZ21GMMNLSE_nonlinear_sumP7double2S0_PKS_PKdS4_PKhPKjS8_bjjjjE7this_At;
	add.s32 	%r63, %r62, %r61;
	ld.shared.v2.f64 	{%fd87, %fd88}, [%r63+-16];
	mul.wide.u16 	%r64, %rs5, 16;
	add.s32 	%r65, %r62, %r64;
	ld.shared.v2.f64 	{%fd89, %fd90}, [%r65+-16];
	setp.eq.s16 	%p10, %rs4, %rs5;
	@%p10 bra 	$L__BB0_46;
	ld.global.f64 	%fd153, [%rd9+8];
	mul.f64 	%fd154, %fd88, %fd90;
	fma.rn.f64 	%fd155, %fd87, %fd89, %fd154;
	mul.f64 	%fd156, %fd155, %fd153;
	fma.rn.f64 	%fd293, %fd155, %fd153, %fd156;
	bra.uni 	$L__BB0_47;
$L__BB0_46:
	ld.global.f64 	%fd157, [%rd9+8];
	mul.f64 	%fd158, %fd88, %fd90;
	fma.rn.f64 	%fd159, %fd87, %fd89, %fd158;
	mul.f64 	%fd293, %fd159, %fd157;
$L__BB0_47:
	add.f64 	%fd94, %fd86, %fd293;
	ld.global.u8 	%rs6, [%rd8+10];
	ld.global.u8 	%rs7, [%rd8+11];
	mul.wide.u16 	%r66, %rs6, 16;
	mov.u32 	%r67, _ZZ21GMMNLSE_nonlinear_sumP7double2S0_PKS_PKdS4_PKhPKjS8_bjjjjE7this_At;
	add.s32 	%r68, %r67, %r66;
	ld.shared.v2.f64 	{%fd95, %fd96}, [%r68+-16];
	mul.wide.u16 	%r69, %rs7, 16;
	add.s32 	%r70, %r67, %r69;
	ld.shared.v2.f64 	{%fd97, %fd98}, [%r70+-16];
	setp.eq.s16 	%p11, %rs6, %rs7;
	@%p11 bra 	$L__BB0_49;
	ld.global.f64 	%fd160, [%rd9+16];
	mul.f64 	%fd161, %fd96, %fd98;
	fma.rn.f64 	%fd162, %fd95, %fd97, %fd161;
	mul.f64 	%fd163, %fd162, %fd160;
	fma.rn.f64 	%fd294, %fd162, %fd160, %fd163;
	bra.uni 	$L__BB0_50;
$L__BB0_49:
	ld.global.f64 	%fd164, [%rd9+16];
	mul.f64 	%fd165, %fd96, %fd98;
	fma.rn.f64 	%fd166, %fd95, %fd97, %fd165;
	mul.f64 	%fd294, %fd166, %fd164;
$L__BB0_50:
	add.f64 	%fd102, %fd94, %fd294;
	ld.global.u8 	%rs8, [%rd8+14];
	ld.global.u8 	%rs9, [%rd8+15];
	mul.wide.u16 	%r71, %rs8, 16;
	mov.u32 	%r72, _ZZ21GMMNLSE_nonlinear_sumP7double2S0_PKS_PKdS4_PKhPKjS8_bjjjjE7this_At;
	add.s32 	%r73, %r72, %r71;
	ld.shared.v2.f64 	{%fd103, %fd104}, [%r73+-16];
	mul.wide.u16 	%r74, %rs9, 16;
	add.s32 	%r75, %r72, %r74;
	ld.shared.v2.f64 	{%fd105, %fd106}, [%r75+-16];
	setp.eq.s16 	%p12, %rs8, %rs9;
	@%p12 bra 	$L__BB0_52;
	ld.global.f64 	%fd167, [%rd9+24];
	mul.f64 	%fd168, %fd104, %fd106;
	fma.rn.f64 	%fd169, %fd103, %fd105, %fd168;
	mul.f64 	%fd170, %fd169, %fd167;
	fma.rn.f64 	%fd295, %fd169, %fd167, %fd170;
	bra.uni 	$L__BB0_53;
$L__BB0_52:
	ld.global.f64 	%fd171, [%rd9+24];
	mul.f64 	%fd172, %fd104, %fd106;
	fma.rn.f64 	%fd173, %fd103, %fd105, %fd172;
	mul.f64 	%fd295, %fd173, %fd171;
$L__BB0_53:
	add.f64 	%fd303, %fd102, %fd295;
	add.s32 	%r143, %r143, 4;
	add.s32 	%r147, %r147, 16;
	add.s32 	%r146, %r146, 4;
	setp.ne.s32 	%p13, %r146, 0;
	@%p13 bra 	$L__BB0_41;
	add.s32 	%r150, %r143, -1;
$L__BB0_55:
	setp.eq.s32 	%p14, %r28, 0;
	@%p14 bra 	$L__BB0_69;
	setp.eq.s32 	%p15, %r28, 1;
	@%p15 bra 	$L__BB0_64;
	shl.b32 	%r76, %r150, 2;
	cvt.s64.s32 	%rd30, %r76;
	add.s64 	%rd10, %rd3, %rd30;
	ld.global.u8 	%rs10, [%rd10+2];
	ld.global.u8 	%rs11, [%rd10+3];
	mul.wide.u16 	%r77, %rs10, 16;
	mov.u32 	%r78, _ZZ21GMMNLSE_nonlinear_sumP7double2S0_PKS_PKdS4_PKhPKjS8_bjjjjE7this_At;
	add.s32 	%r79, %r78, %r77;
	ld.shared.v2.f64 	{%fd113, %fd114}, [%r79+-16];
	mul.wide.u16 	%r80, %rs11, 16;
	add.s32 	%r81, %r78, %r80;
	ld.shared.v2.f64 	{%fd115, %fd116}, [%r81+-16];
	setp.eq.s16 	%p16, %rs10, %rs11;
	mul.wide.s32 	%rd31, %r150, 8;
	add.s64 	%rd11, %rd2, %rd31;
	@%p16 bra 	$L__BB0_59;
	ld.global.f64 	%fd175, [%rd11];
	mul.f64 	%fd176, %fd114, %fd116;
	fma.rn.f64 	%fd177, %fd113, %fd115, %fd176;
	mul.f64 	%fd178, %fd177, %fd175;
	fma.rn.f64 	%fd298, %fd177, %fd175, %fd178;
	bra.uni 	$L__BB0_60;
$L__BB0_59:
	ld.global.f64 	%fd179, [%rd11];
	mul.f64 	%fd180, %fd114, %fd116;
	fma.rn.f64 	%fd181, %fd113, %fd115, %fd180;
	mul.f64 	%fd298, %fd181, %fd179;
$L__BB0_60:
	add.f64 	%fd120, %fd303, %fd298;
	ld.global.u8 	%rs12, [%rd10+6];
	ld.global.u8 	%rs13, [%rd10+7];
	mul.wide.u16 	%r82, %rs12, 16;
	add.s32 	%r84, %r78, %r82;
	ld.shared.v2.f64 	{%fd121, %fd122}, [%r84+-16];
	mul.wide.u16 	%r85, %rs13, 16;
	add.s32 	%r86, %r78, %r85;
	ld.shared.v2.f64 	{%fd123, %fd124}, [%r86+-16];
	setp.eq.s16 	%p17, %rs12, %rs13;
	@%p17 bra 	$L__BB0_62;
	ld.global.f64 	%fd182, [%rd11+8];
	mul.f64 	%fd183, %fd122, %fd124;
	fma.rn.f64 	%fd184, %fd121, %fd123, %fd183;
	mul.f64 	%fd185, %fd184, %fd182;
	fma.rn.f64 	%fd299, %fd184, %fd182, %fd185;
	bra.uni 	$L__BB0_63;
$L__BB0_62:
	ld.global.f64 	%fd186, [%rd11+8];
	mul.f64 	%fd187, %fd122, %fd124;
	fma.rn.f64 	%fd188, %fd121, %fd123, %fd187;
	mul.f64 	%fd299, %fd188, %fd186;
$L__BB0_63:
	add.f64 	%fd303, %fd120, %fd299;
	add.s32 	%r150, %r150, 2;
$L__BB0_64:
	and.b32  	%r87, %r27, 1;
	setp.eq.b32 	%p18, %r87, 1;
	not.pred 	%p19, %p18;
	@%p19 bra 	$L__BB0_69;
	shl.b32 	%r88, %r150, 2;
	cvt.s64.s32 	%rd32, %r88;
	add.s64 	%rd33, %rd3, %rd32;
	ld.global.u8 	%rs14, [%rd33+2];
	ld.global.u8 	%rs15, [%rd33+3];
	mul.wide.u16 	%r89, %rs14, 16;
	mov.u32 	%r90, _ZZ21GMMNLSE_nonlinear_sumP7double2S0_PKS_PKdS4_PKhPKjS8_bjjjjE7this_At;
	add.s32 	%r91, %r90, %r89;
	ld.shared.v2.f64 	{%fd131, %fd132}, [%r91+-16];
	mul.wide.u16 	%r92, %rs15, 16;
	add.s32 	%r93, %r90, %r92;
	ld.shared.v2.f64 	{%fd133, %fd134}, [%r93+-16];
	setp.eq.s16 	%p20, %rs14, %rs15;
	@%p20 bra 	$L__BB0_67;
	mul.wide.s32 	%rd34, %r150, 8;
	add.s64 	%rd35, %rd2, %rd34;
	ld.global.f64 	%fd189, [%rd35];
	mul.f64 	%fd190, %fd132, %fd134;
	fma.rn.f64 	%fd191, %fd131, %fd133, %fd190;
	mul.f64 	%fd192, %fd191, %fd189;
	fma.rn.f64 	%fd302, %fd191, %fd189, %fd192;
	bra.uni 	$L__BB0_68;
$L__BB0_67:
	mul.wide.s32 	%rd36, %r150, 8;
	add.s64 	%rd37, %rd2, %rd36;
	ld.global.f64 	%fd193, [%rd37];
	mul.f64 	%fd194, %fd132, %fd134;
	fma.rn.f64 	%fd195, %fd131, %fd133, %fd194;
	mul.f64 	%fd302, %fd195, %fd193;
$L__BB0_68:
	add.f64 	%fd303, %fd303, %fd302;
$L__BB0_69:
	mad.lo.s32 	%r94, %r2, %r6, %r4;
	mad.lo.s32 	%r95, %r3, %r7, %r94;
	cvta.to.global.u64 	%rd38, %rd13;
	mul.wide.u32 	%rd39, %r95, 16;
	add.s64 	%rd40, %rd38, %rd39;
	mov.f64 	%fd196, 0d0000000000000000;
	st.global.v2.f64 	[%rd40], {%fd303, %fd196};
$L__BB0_70:
	ret;

}


// ===== COMPILED SASS (sm_100) =====

	.target	sm_100

	.elftype	@"ET_EXEC"


//--------------------- .note.nv.tkinfo           --------------------------
	.section	.note.nv.tkinfo,"",@"SHT_NOTE"
	.sectionflags	@"SHF_NOTE_NV_TKINFO"
	.tkinfo
        /*0018*/ 	.word	0x00000002
        /*0030*/ 	.string	""
        /*0030*/ 	.string	"ptxas"
        /*0030*/ 	.string	"Cuda compilation tools, release 13.0, V13.0.88"
        /*0030*/ 	.string	"Build cuda_13.0.r13.0/compiler.36424714_0"
        /*0030*/ 	.string	"-arch sm_100 -m 64 "



//--------------------- .note.nv.cuinfo           --------------------------
	.section	.note.nv.cuinfo,"",@"SHT_NOTE"
	.sectionflags	@"SHF_NOTE_NV_CUINFO"
        /*0018*/ 	.short	0x0002
        /*001a*/ 	.short	0x0064
        /*001c*/ 	.short	0x0082
	.zero		2


//--------------------- .nv.info                  --------------------------
	.section	.nv.info,"",@"SHT_CUDA_INFO"
	.align	4


	//----- nvinfo : EIATTR_REGCOUNT
	.align		4
        /*0000*/ 	.byte	0x04, 0x2f
        /*0002*/ 	.short	(.L_1 - .L_0)
	.align		4
.L_0:
        /*0004*/ 	.word	index@(_Z21GMMNLSE_nonlinear_sumP7double2S0_PKS_PKdS4_PKhPKjS8_bjjjj)
        /*0008*/ 	.word	0x0000002c


	//----- nvinfo : EIATTR_FRAME_SIZE
	.align		4
.L_1:
        /*000c*/ 	.byte	0x04, 0x11
        /*000e*/ 	.short	(.L_3 - .L_2)
	.align		4
.L_2:
        /*0010*/ 	.word	index@(_Z21GMMNLSE_nonlinear_sumP7double2S0_PKS_PKdS4_PKhPKjS8_bjjjj)
        /*0014*/ 	.word	0x00000000


	//----- nvinfo : EIATTR_MIN_STACK_SIZE
	.align		4
.L_3:
        /*0018*/ 	.byte	0x04, 0x12
        /*001a*/ 	.short	(.L_5 - .L_4)
	.align		4
.L_4:
        /*001c*/ 	.word	index@(_Z21GMMNLSE_nonlinear_sumP7double2S0_PKS_PKdS4_PKhPKjS8_bjjjj)
        /*0020*/ 	.word	0x00000000
.L_5:


//--------------------- .nv.compat                --------------------------
	.section	.nv.compat,"",@"SHT_CUDA_COMPAT_INFO"
	.align	4
        /*0000*/ 	.byte	0x02, 0x09, 0x00, 0x00, 0x02, 0x02, 0x01, 0x00, 0x02, 0x05, 0x05, 0x00, 0x03, 0x07, 0x01, 0x01
        /*0010*/ 	.byte	0x02, 0x03, 0x00, 0x00, 0x02, 0x06, 0x01, 0x00, 0x04, 0x0b, 0x08, 0x00, 0x01, 0x00, 0x00, 0x00
        /*0020*/ 	.byte	0x00, 0x00, 0x00, 0x00


//--------------------- .nv.info._Z21GMMNLSE_nonlinear_sumP7double2S0_PKS_PKdS4_PKhPKjS8_bjjjj --------------------------
	.section	.nv.info._Z21GMMNLSE_nonlinear_sumP7double2S0_PKS_PKdS4_PKhPKjS8_bjjjj,"",@"SHT_CUDA_INFO"
	.sectionflags	@""
	.align	4


	//----- nvinfo : EIATTR_CUDA_API_VERSION
	.align		4
        /*0000*/ 	.byte	0x04, 0x37
        /*0002*/ 	.short	(.L_7 - .L_6)
.L_6:
        /*0004*/ 	.word	0x00000082


	//----- nvinfo : EIATTR_KPARAM_INFO
	.align		4
.L_7:
        /*0008*/ 	.byte	0x04, 0x17
        /*000a*/ 	.short	(.L_9 - .L_8)
.L_8:
        /*000c*/ 	.word	0x00000000
        /*0010*/ 	.short	0x000c
        /*0012*/ 	.short	0x0050
        /*0014*/ 	.byte	0x00, 0xf0, 0x11, 0x00


	//----- nvinfo : EIATTR_KPARAM_INFO
	.align		4
.L_9:
        /*0018*/ 	.byte	0x04, 0x17
        /*001a*/ 	.short	(.L_11 - .L_10)
.L_10:
        /*001c*/ 	.word	0x00000000
        /*0020*/ 	.short	0x000b
        /*0022*/ 	.short	0x004c
        /*0024*/ 	.byte	0x00, 0xf0, 0x11, 0x00


	//----- nvinfo : EIATTR_KPARAM_INFO
	.align		4
.L_11:
        /*0028*/ 	.byte	0x04, 0x17
        /*002a*/ 	.short	(.L_13 - .L_12)
.L_12:
        /*002c*/ 	.word	0x00000000
        /*0030*/ 	.short	0x000a
        /*0032*/ 	.short	0x0048
        /*0034*/ 	.byte	0x00, 0xf0, 0x11, 0x00


	//----- nvinfo : EIATTR_KPARAM_INFO
	.align		4
.L_13:
        /*0038*/ 	.byte	0x04, 0x17
        /*003a*/ 	.short	(.L_15 - .L_14)
.L_14:
        /*003c*/ 	.word	0x00000000
        /*0040*/ 	.short	0x0009
        /*0042*/ 	.short	0x0044
        /*0044*/ 	.byte	0x00, 0xf0, 0x11, 0x00


	//----- nvinfo : EIATTR_KPARAM_INFO
	.align		4
.L_15:
        /*0048*/ 	.byte	0x04, 0x17
        /*004a*/ 	.short	(.L_17 - .L_16)
.L_16:
        /*004c*/ 	.word	0x00000000
        /*0050*/ 	.short	0x0008
        /*0052*/ 	.short	0x0040
        /*0054*/ 	.byte	0x00, 0xf0, 0x05, 0x00


	//----- nvinfo : EIATTR_KPARAM_INFO
	.align		4
.L_17:
        /*0058*/ 	.byte	0x04, 0x17
        /*005a*/ 	.short	(.L_19 - .L_18)
.L_18:
        /*005c*/ 	.word	0x00000000
        /*0060*/ 	.short	0x0007
        /*0062*/ 	.short	0x0038
        /*0064*/ 	.byte	0x00, 0xf5, 0x21, 0x00


	//----- nvinfo : EIATTR_KPARAM_INFO
	.align		4
.L_19:
        /*0068*/ 	.byte	0x04, 0x17
        /*006a*/ 	.short	(.L_21 - .L_20)
.L_20:
        /*006c*/ 	.word	0x00000000
        /*0070*/ 	.short	0x0006
        /*0072*/ 	.short	0x0030
        /*0074*/ 	.byte	0x00, 0xf5, 0x21, 0x00


	//----- nvinfo : EIATTR_KPARAM_INFO
	.align		4
.L_21:
        /*0078*/ 	.byte	0x04, 0x17
        /*007a*/ 	.short	(.L_23 - .L_22)
.L_22:
        /*007c*/ 	.word	0x00000000
        /*0080*/ 	.short	0x0005
        /*0082*/ 	.short	0x0028
        /*0084*/ 	.byte	0x00, 0xf5, 0x21, 0x00


	//----- nvinfo : EIATTR_KPARAM_INFO
	.align		4
.L_23:
        /*0088*/ 	.byte	0x04, 0x17
        /*008a*/ 	.short	(.L_25 - .L_24)
.L_24:
        /*008c*/ 	.word	0x00000000
        /*0090*/ 	.short	0x0004
        /*0092*/ 	.short	0x0020
        /*0094*/ 	.byte	0x00, 0xf5, 0x21, 0x00


	//----- nvinfo : EIATTR_KPARAM_INFO
	.align		4
.L_25:
        /*0098*/ 	.byte	0x04, 0x17
        /*009a*/ 	.short	(.L_27 - .L_26)
.L_26:
        /*009c*/ 	.word	0x00000000
        /*00a0*/ 	.short	0x0003
        /*00a2*/ 	.short	0x0018
        /*00a4*/ 	.byte	0x00, 0xf5, 0x21, 0x00


	//----- nvinfo : EIATTR_KPARAM_INFO
	.align		4
.L_27:
        /*00a8*/ 	.byte	0x04, 0x17
        /*00aa*/ 	.short	(.L_29 - .L_28)
.L_28:
        /*00ac*/ 	.word	0x00000000
        /*00b0*/ 	.short	0x0002
        /*00b2*/ 	.short	0x0010
        /*00b4*/ 	.byte	0x00, 0xf5, 0x21, 0x00


	//----- nvinfo : EIATTR_KPARAM_INFO
	.align		4
.L_29:
        /*00b8*/ 	.byte	0x04, 0x17
        /*00ba*/ 	.short	(.L_31 - .L_30)
.L_30:
        /*00bc*/ 	.word	0x00000000
        /*00c0*/ 	.short	0x0001
        /*00c2*/ 	.short	0x0008
        /*00c4*/ 	.byte	0x00, 0xf5, 0x21, 0x00


	//----- nvinfo : EIATTR_KPARAM_INFO
	.align		4
.L_31:
        /*00c8*/ 	.byte	0x04, 0x17
        /*00ca*/ 	.short	(.L_33 - .L_32)
.L_32:
        /*00cc*/ 	.word	0x00000000
        /*00d0*/ 	.short	0x0000
        /*00d2*/ 	.short	0x0000
        /*00d4*/ 	.byte	0x00, 0xf5, 0x21, 0x00


	//----- nvinfo : EIATTR_SPARSE_MMA_MASK
	.align		4
.L_33:
        /*00d8*/ 	.byte	0x03, 0x50
        /*00da*/ 	.short	0x0000


	//----- nvinfo : EIATTR_MAXREG_COUNT
	.align		4
        /*00dc*/ 	.byte	0x03, 0x1b
        /*00de*/ 	.short	0x00ff


	//----- nvinfo : EIATTR_NUM_BARRIERS
	.align		4
        /*00e0*/ 	.byte	0x02, 0x4c
        /*00e2*/ 	.byte	0x01
	.zero		1


	//----- nvinfo : EIATTR_MERCURY_ISA_VERSION
	.align		4
        /*00e4*/ 	.byte	0x03, 0x5f
        /*00e6*/ 	.short	0x0101


	//----- nvinfo : EIATTR_VRC_CTA_INIT_COUNT
	.align		4
        /*00e8*/ 	.byte	0x02, 0x4a
	.zero		1
	.zero		1


	//----- nvinfo : EIATTR_EXIT_INSTR_OFFSETS
	.align		4
        /*00ec*/ 	.byte	0x04, 0x1c
        /*00ee*/ 	.short	(.L_35 - .L_34)


	//   ....[0]....
.L_34:
        /*00f0*/ 	.word	0x00000460


	//   ....[1]....
        /*00f4*/ 	.word	0x00000480


	//   ....[2]....
        /*00f8*/ 	.word	0x00001030


	//   ....[3]....
        /*00fc*/ 	.word	0x00001080


	//   ....[4]....
        /*0100*/ 	.word	0x00001a60


	//----- nvinfo : EIATTR_CRS_STACK_SIZE
	.align		4
.L_35:
        /*0104*/ 	.byte	0x04, 0x1e
        /*0106*/ 	.short	(.L_37 - .L_36)
.L_36:
        /*0108*/ 	.word	0x00000000


	//----- nvinfo : EIATTR_CBANK_PARAM_SIZE
	.align		4
.L_37:
        /*010c*/ 	.byte	0x03, 0x19
        /*010e*/ 	.short	0x0054


	//----- nvinfo : EIATTR_PARAM_CBANK
	.align		4
        /*0110*/ 	.byte	0x04, 0x0a
        /*0112*/ 	.short	(.L_39 - .L_38)
	.align		4
.L_38:
        /*0114*/ 	.word	index@(.nv.constant0._Z21GMMNLSE_nonlinear_sumP7double2S0_PKS_PKdS4_PKhPKjS8_bjjjj)
        /*0118*/ 	.short	0x0380
        /*011a*/ 	.short	0x0054


	//----- nvinfo : EIATTR_SW_WAR
	.align		4
.L_39:
        /*011c*/ 	.byte	0x04, 0x36
        /*011e*/ 	.short	(.L_41 - .L_40)
.L_40:
        /*0120*/ 	.word	0x00000008
.L_41:


//--------------------- .nv.callgraph             --------------------------
	.section	.nv.callgraph,"",@"SHT_CUDA_CALLGRAPH"
	.align	4
	.sectionentsize	8
	.align		4
        /*0000*/ 	.word	0x00000000
	.align		4
        /*0004*/ 	.word	0xffffffff
	.align		4
        /*0008*/ 	.word	0x00000000
	.align		4
        /*000c*/ 	.word	0xfffffffe
	.align		4
        /*0010*/ 	.word	0x00000000
	.align		4
        /*0014*/ 	.word	0xfffffffd
	.align		4
        /*0018*/ 	.word	0x00000000
	.align		4
        /*001c*/ 	.word	0xfffffffc


//--------------------- .text._Z21GMMNLSE_nonlinear_sumP7double2S0_PKS_PKdS4_PKhPKjS8_bjjjj --------------------------
	.section	.text._Z21GMMNLSE_nonlinear_sumP7double2S0_PKS_PKdS4_PKhPKjS8_bjjjj,"ax",@progbits
	.align	128
        .global         _Z21GMMNLSE_nonlinear_sumP7double2S0_PKS_PKdS4_PKhPKjS8_bjjjj
        .type           _Z21GMMNLSE_nonlinear_sumP7double2S0_PKS_PKdS4_PKhPKjS8_bjjjj,@function
        .size           _Z21GMMNLSE_nonlinear_sumP7double2S0_PKS_PKdS4_PKhPKjS8_bjjjj,(.L_x_18 - _Z21GMMNLSE_nonlinear_sumP7double2S0_PKS_PKdS4_PKhPKjS8_bjjjj)
        .other          _Z21GMMNLSE_nonlinear_sumP7double2S0_PKS_PKdS4_PKhPKjS8_bjjjj,@"STO_CUDA_ENTRY STV_DEFAULT"
_Z21GMMNLSE_nonlinear_sumP7double2S0_PKS_PKdS4_PKhPKjS8_bjjjj:
.text._Z21GMMNLSE_nonlinear_sumP7double2S0_PKS_PKdS4_PKhPKjS8_bjjjj:
[----:B------:R-:W-:Y:S08]  /*0000*/  LDC R1, c[0x0][0x37c] ;  /* 0x0000df00ff017b82 */ /* 0x000ff00000000800 */
[----:B------:R-:W0:Y:S01]  /*0010*/  LDC R4, c[0x0][0x3d0] ;  /* 0x0000f400ff047b82 */ /* 0x000e220000000800 */
[----:B------:R-:W1:Y:S01]  /*0020*/  LDCU.64 UR6, c[0x0][0x3c8] ;  /* 0x00007900ff0677ac */ /* 0x000e620008000a00 */
[----:B------:R-:W2:Y:S01]  /*0030*/  S2R R5, SR_TID.X ;  /* 0x0000000000057919 */ /* 0x000ea20000002100 */
[----:B------:R-:W3:Y:S05]  /*0040*/  LDCU UR4, c[0x0][0x3c4] ;  /* 0x00007880ff0477ac */ /* 0x000eea0008000800 */
[----:B------:R-:W4:Y:S01]  /*0050*/  S2UR UR10, SR_CTAID.X ;  /* 0x00000000000a79c3 */ /* 0x000f220000002500 */
[----:B------:R-:W4:Y:S07]  /*0060*/  LDCU.64 UR8, c[0x0][0x358] ;  /* 0x00006b00ff0877ac */ /* 0x000f2e0008000a00 */
[----:B------:R-:W4:Y:S01]  /*0070*/  LDC.64 R24, c[0x0][0x3b0] ;  /* 0x0000ec00ff187b82 */ /* 0x000f220000000a00 */
[----:B-1----:R-:W1:Y:S01]  /*0080*/  I2F.U32.RP R0, UR7 ;  /* 0x0000000700007d06 */ /* 0x002e620008209000 */
[----:B------:R-:W-:Y:S01]  /*0090*/  ISETP.NE.U32.AND P2, PT, RZ, UR7, PT ;  /* 0x00000007ff007c0c */ /* 0x000fe2000bf45070 */
[----:B---3--:R-:W-:-:S05]  /*00a0*/  UIMAD UR4, UR6, UR4, URZ ;  /* 0x00000004060472a4 */ /* 0x008fca000f8e02ff */
[----:B------:R-:W3:Y:S01]  /*00b0*/  LDC.64 R12, c[0x0][0x3b8] ;  /* 0x0000ee00ff0c7b82 */ /* 0x000ee20000000a00 */
[----:B0-----:R-:W0:Y:S01]  /*00c0*/  I2F.U32.RP R8, R4 ;  /* 0x0000000400087306 */ /* 0x001e220000209000 */
[----:B--2---:R-:W-:-:S07]  /*00d0*/  ISETP.GE.U32.AND P0, PT, R5, UR7, PT ;  /* 0x0000000705007c0c */ /* 0x004fce000bf06070 */
[----:B-1----:R-:W1:Y:S08]  /*00e0*/  MUFU.RCP R0, R0 ;  /* 0x0000000000007308 */ /* 0x002e700000001000 */
[----:B0-----:R-:W0:Y:S01]  /*00f0*/  MUFU.RCP R8, R8 ;  /* 0x0000000800087308 */ /* 0x001e220000001000 */
[----:B-1----:R-:W-:-:S07]  /*0100*/  VIADD R2, R0, 0xffffffe ;  /* 0x0ffffffe00027836 */ /* 0x002fce0000000000 */
[----:B------:R1:W2:Y:S01]  /*0110*/  F2I.FTZ.U32.TRUNC.NTZ R3, R2 ;  /* 0x0000000200037305 */ /* 0x0002a2000021f000 */
[----:B0-----:R-:W-:-:S07]  /*0120*/  VIADD R6, R8, 0xffffffe ;  /* 0x0ffffffe08067836 */ /* 0x001fce0000000000 */
[----:B------:R0:W4:Y:S01]  /*0130*/  F2I.FTZ.U32.TRUNC.NTZ R7, R6 ;  /* 0x0000000600077305 */ /* 0x000122000021f000 */
[----:B-1----:R-:W-:Y:S02]  /*0140*/  IMAD.MOV.U32 R2, RZ, RZ, RZ ;  /* 0x000000ffff027224 */ /* 0x002fe400078e00ff */
[----:B--2---:R-:W-:Y:S02]  /*0150*/  IMAD.MOV R9, RZ, RZ, -R3 ;  /* 0x000000ffff097224 */ /* 0x004fe400078e0a03 */
[----:B0-----:R-:W-:Y:S02]  /*0160*/  IMAD.MOV.U32 R6, RZ, RZ, RZ ;  /* 0x000000ffff067224 */ /* 0x001fe400078e00ff */
[----:B------:R-:W-:Y:S01]  /*0170*/  IMAD R9, R9, UR7, RZ ;  /* 0x0000000709097c24 */ /* 0x000fe2000f8e02ff */
[----:B----4-:R-:W-:-:S03]  /*0180*/  IADD3 R11, PT, PT, RZ, -R7, RZ ;  /* 0x80000007ff0b7210 */ /* 0x010fc60007ffe0ff */
[----:B------:R-:W-:Y:S02]  /*0190*/  IMAD.HI.U32 R0, R3, R9, R2 ;  /* 0x0000000903007227 */ /* 0x000fe400078e0002 */
[----:B------:R-:W0:Y:S02]  /*01a0*/  @!P0 LDC.64 R8, c[0x0][0x390] ;  /* 0x0000e400ff088b82 */ /* 0x000e240000000a00 */
[----:B------:R-:W-:Y:S02]  /*01b0*/  IMAD R3, R11, R4, RZ ;  /* 0x000000040b037224 */ /* 0x000fe400078e02ff */
[----:B------:R-:W-:-:S04]  /*01c0*/  IMAD.HI.U32 R0, R0, R5, RZ ;  /* 0x0000000500007227 */ /* 0x000fc800078e00ff */
[----:B------:R-:W-:-:S04]  /*01d0*/  IMAD.HI.U32 R3, R7, R3, R6 ;  /* 0x0000000307037227 */ /* 0x000fc800078e0006 */
[----:B------:R-:W-:Y:S02]  /*01e0*/  IMAD.MOV R2, RZ, RZ, -R0 ;  /* 0x000000ffff027224 */ /* 0x000fe400078e0a00 */
[----:B------:R-:W-:-:S04]  /*01f0*/  IMAD.HI.U32 R3, R3, UR10, RZ ;  /* 0x0000000a03037c27 */ /* 0x000fc8000f8e00ff */
[----:B------:R-:W-:Y:S01]  /*0200*/  IMAD R2, R2, UR7, R5 ;  /* 0x0000000702027c24 */ /* 0x000fe2000f8e0205 */
[----:B------:R-:W-:-:S04]  /*0210*/  IADD3 R7, PT, PT, -R3, RZ, RZ ;  /* 0x000000ff03077210 */ /* 0x000fc80007ffe1ff */
[----:B------:R-:W-:Y:S01]  /*0220*/  ISETP.GE.U32.AND P5, PT, R2, UR7, PT ;  /* 0x0000000702007c0c */ /* 0x000fe2000bfa6070 */
[----:B------:R-:W-:-:S05]  /*0230*/  IMAD R7, R4, R7, UR10 ;  /* 0x0000000a04077e24 */ /* 0x000fca000f8e0207 */
[----:B------:R-:W-:-:S07]  /*0240*/  ISETP.GE.U32.AND P3, PT, R7, R4, PT ;  /* 0x000000040700720c */ /* 0x000fce0003f66070 */
[----:B------:R-:W-:Y:S02]  /*0250*/  @P5 VIADD R2, R2, -UR7 ;  /* 0x8000000702025c36 */ /* 0x000fe40008000000 */
[----:B------:R-:W-:Y:S01]  /*0260*/  @P5 VIADD R0, R0, 0x1 ;  /* 0x0000000100005836 */ /* 0x000fe20000000000 */
[----:B------:R-:W-:Y:S02]  /*0270*/  ISETP.NE.U32.AND P5, PT, R4, RZ, PT ;  /* 0x000000ff0400720c */ /* 0x000fe40003fa5070 */
[----:B------:R-:W-:Y:S01]  /*0280*/  ISETP.GE.U32.AND P4, PT, R2, UR7, PT ;  /* 0x0000000702007c0c */ /* 0x000fe2000bf86070 */
[----:B------:R-:W-:Y:S02]  /*0290*/  @P3 IMAD.IADD R7, R7, 0x1, -R4 ;  /* 0x0000000107073824 */ /* 0x000fe400078e0a04 */
[----:B------:R-:W-:-:S03]  /*02a0*/  @P3 VIADD R3, R3, 0x1 ;  /* 0x0000000103033836 */ /* 0x000fc60000000000 */
[----:B------:R-:W-:-:S07]  /*02b0*/  ISETP.GE.U32.AND P1, PT, R7, R4, PT ;  /* 0x000000040700720c */ /* 0x000fce0003f26070 */
[----:B------:R-:W-:Y:S02]  /*02c0*/  @P4 IADD3 R0, PT, PT, R0, 0x1, RZ ;  /* 0x0000000100004810 */ /* 0x000fe40007ffe0ff */
[----:B------:R-:W-:-:S04]  /*02d0*/  @!P2 LOP3.LUT R0, RZ, UR7, RZ, 0x33, !PT ;  /* 0x00000007ff00ac12 */ /* 0x000fc8000f8e33ff */
[----:B------:R-:W-:Y:S01]  /*02e0*/  @P1 VIADD R3, R3, 0x1 ;  /* 0x0000000103031836 */ /* 0x000fe20000000000 */
[----:B------:R-:W-:Y:S01]  /*02f0*/  @!P5 LOP3.LUT R3, RZ, R4, RZ, 0x33, !PT ;  /* 0x00000004ff03d212 */ /* 0x000fe200078e33ff */
[----:B------:R-:W-:-:S04]  /*0300*/  IMAD.MOV R2, RZ, RZ, -R0 ;  /* 0x000000ffff027224 */ /* 0x000fc800078e0a00 */
[----:B------:R-:W-:-:S04]  /*0310*/  IMAD R2, R2, UR7, R5 ;  /* 0x0000000702027c24 */ /* 0x000fc8000f8e0205 */
[----:B------:R-:W-:-:S04]  /*0320*/  @!P0 IMAD R7, R2, UR4, R3 ;  /* 0x0000000402078c24 */ /* 0x000fc8000f8e0203 */
[----:B0-----:R-:W-:-:S06]  /*0330*/  @!P0 IMAD.WIDE.U32 R8, R7, 0x10, R8 ;  /* 0x0000001007088825 */ /* 0x001fcc00078e0008 */
[----:B------:R-:W2:Y:S01]  /*0340*/  @!P0 LDG.E.128 R8, desc[UR8][R8.64] ;  /* 0x0000000808088981 */ /* 0x000ea2000c1e1d00 */
[----:B------:R-:W0:Y:S01]  /*0350*/  S2UR UR6, SR_CgaCtaId ;  /* 0x00000000000679c3 */ /* 0x000e220000008800 */
[----:B------:R-:W-:Y:S01]  /*0360*/  UMOV UR5, 0x400 ;  /* 0x0000040000057882 */ /* 0x000fe20000000000 */
[----:B------:R-:W-:-:S04]  /*0370*/  IMAD.WIDE.U32 R24, R5, 0x4, R24 ;  /* 0x0000000405187825 */ /* 0x000fc800078e0018 */
[----:B---3--:R-:W-:Y:S01]  /*0380*/  IMAD.WIDE.U32 R12, R5, 0x4, R12 ;  /* 0x00000004050c7825 */ /* 0x008fe200078e000c */
[----:B0-----:R-:W-:-:S06]  /*0390*/  ULEA UR5, UR6, UR5, 0x18 ;  /* 0x0000000506057291 */ /* 0x001fcc000f8ec0ff */
[----:B------:R-:W-:-:S05]  /*03a0*/  MOV R7, UR5 ;  /* 0x0000000500077c02 */ /* 0x000fca0008000f00 */
[----:B------:R-:W-:-:S05]  /*03b0*/  IMAD R15, R2, 0x10, R7 ;  /* 0x00000010020f7824 */ /* 0x000fca00078e0207 */
[----:B--2---:R0:W-:Y:S01]  /*03c0*/  @!P0 STS.128 [R15], R8 ;  /* 0x000000080f008388 */ /* 0x0041e20000000c00 */
[----:B------:R-:W-:Y:S06]  /*03d0*/  BAR.SYNC.DEFER_BLOCKING 0x0 ;  /* 0x0000000000007b1d */ /* 0x000fec0000010000 */
[----:B------:R0:W5:Y:S04]  /*03e0*/  LDG.E R24, desc[UR8][R24.64] ;  /* 0x0000000818187981 */ /* 0x000168000c1e1900 */
[----:B------:R0:W5:Y:S01]  /*03f0*/  LDG.E R17, desc[UR8][R12.64] ;  /* 0x000000080c117981 */ /* 0x000162000c1e1900 */
[----:B------:R-:W-:Y:S01]  /*0400*/  IMAD.MOV R5, RZ, RZ, -R3 ;  /* 0x000000ffff057224 */ /* 0x000fe200078e0a03 */
[----:B------:R-:W-:-:S03]  /*0410*/  UIMAD UR6, UR4, UR7, URZ ;  /* 0x00000007040672a4 */ /* 0x000fc6000f8e02ff */
[----:B------:R-:W-:-:S05]  /*0420*/  IMAD R4, R4, R5, UR10 ;  /* 0x0000000a04047e24 */ /* 0x000fca000f8e0205 */
[----:B------:R-:W-:-:S13]  /*0430*/  ISETP.NE.AND P0, PT, R4, 0x1, PT ;  /* 0x000000010400780c */ /* 0x000fda0003f05270 */
[----:B0-----:R-:W-:Y:S05]  /*0440*/  @!P0 BRA `(.L_x_0) ;  /* 0x0000000800fc8947 */ /* 0x001fea0003800000 */
[----:B------:R-:W-:-:S13]  /*0450*/  ISETP.NE.AND P0, PT, R4, RZ, PT ;  /* 0x000000ff0400720c */ /* 0x000fda0003f05270 */
[----:B------:R-:W-:Y:S05]  /*0460*/  @P0 EXIT ;  /* 0x000000000000094d */ /* 0x000fea0003800000 */
[----:B-----5:R-:W-:-:S13]  /*0470*/  ISETP.NE.AND P0, PT, R24, RZ, PT ;  /* 0x000000ff1800720c */ /* 0x020fda0003f05270 */
[----:B------:R-:W-:Y:S05]  /*0480*/  @!P0 EXIT ;  /* 0x000000000000894d */ /* 0x000fea0003800000 */
[----:B------:R-:W-:Y:S01]  /*0490*/  VIADD R6, R24, 0xffffffff ;  /* 0xffffffff18067836 */ /* 0x000fe20000000000 */
[----:B------:R-:W-:Y:S01]  /*04a0*/  IADD3 R5, PT, PT, R17, -0x1, RZ ;  /* 0xffffffff11057810 */ /* 0x000fe20007ffe0ff */
[----:B------:R-:W0:Y:S01]  /*04b0*/  LDCU.64 UR10, c[0x0][0x3a8] ;  /* 0x00007500ff0a77ac */ /* 0x000e220008000a00 */
[----:B------:R-:W-:Y:S01]  /*04c0*/  BSSY.RECONVERGENT B0, `(.L_x_1) ;  /* 0x00000b1000007945 */ /* 0x000fe20003800200 */
[----:B------:R-:W-:Y:S02]  /*04d0*/  CS2R R8, SRZ ;  /* 0x0000000000087805 */ /* 0x000fe4000001ff00 */
[----:B------:R-:W-:Y:S02]  /*04e0*/  ISETP.GE.U32.AND P0, PT, R6, R5, PT ;  /* 0x000000050600720c */ /* 0x000fe40003f06070 */
[----:B------:R-:W-:-:S11]  /*04f0*/  CS2R R10, SRZ ;  /* 0x00000000000a7805 */ /* 0x000fd6000001ff00 */
[----:B------:R-:W-:Y:S05]  /*0500*/  @P0 BRA `(.L_x_2) ;  /* 0x0000000800b00947 */ /* 0x000fea0003800000 */
[----:B------:R-:W1:Y:S01]  /*0510*/  LDS.128 R12, [R15] ;  /* 0x000000000f0c7984 */ /* 0x000e620000000c00 */
[----:B------:R-:W-:Y:S01]  /*0520*/  IMAD.IADD R4, R24, 0x1, -R17 ;  /* 0x0000000118047824 */ /* 0x000fe200078e0a11 */
[----:B------:R-:W-:Y:S01]  /*0530*/  BSSY.RECONVERGENT B1, `(.L_x_3) ;  /* 0x0000060000017945 */ /* 0x000fe20003800200 */
[----:B------:R-:W-:Y:S01]  /*0540*/  IMAD.IADD R25, R17, 0x1, -R24 ;  /* 0x0000000111197824 */ /* 0x000fe200078e0a18 */
[----:B------:R-:W-:Y:S02]  /*0550*/  CS2R R10, SRZ ;  /* 0x00000000000a7805 */ /* 0x000fe4000001ff00 */
[----:B------:R-:W-:Y:S02]  /*0560*/  CS2R R8, SRZ ;  /* 0x0000000000087805 */ /* 0x000fe4000001ff00 */
[----:B------:R-:W-:-:S13]  /*0570*/  ISETP.GT.U32.AND P0, PT, R4, -0x4, PT ;  /* 0xfffffffc0400780c */ /* 0x000fda0003f04070 */
[----:B------:R-:W-:Y:S05]  /*0580*/  @P0 BRA `(.L_x_4) ;  /* 0x0000000400680947 */ /* 0x000fea0003800000 */
[----:B------:R-:W-:Y:S01]  /*0590*/  LOP3.LUT R26, R25, 0xfffffffc, RZ, 0xc0, !PT ;  /* 0xfffffffc191a7812 */ /* 0x000fe200078ec0ff */
[----:B------:R-:W-:Y:S01]  /*05a0*/  BSSY.RECONVERGENT B2, `(.L_x_5) ;  /* 0x0000057000027945 */ /* 0x000fe20003800200 */
[----:B------:R-:W-:Y:S01]  /*05b0*/  IMAD.SHL.U32 R27, R24, 0x4, RZ ;  /* 0x00000004181b7824 */ /* 0x000fe200078e00ff */
[----:B------:R-:W-:Y:S02]  /*05c0*/  CS2R R10, SRZ ;  /* 0x00000000000a7805 */ /* 0x000fe4000001ff00 */
[----:B------:R-:W-:-:S07]  /*05d0*/  IADD3 R26, PT, PT, -R26, RZ, RZ ;  /* 0x000000ff1a1a7210 */ /* 0x000fce0007ffe1ff */
.L_x_6:
[----:B------:R-:W-:Y:S01]  /*05e0*/  VIADD R4, R27, 0xfffffffc ;  /* 0xfffffffc1b047836 */ /* 0x000fe20000000000 */
[----:B------:R-:W2:Y:S04]  /*05f0*/  S2UR UR7, SR_CgaCtaId ;  /* 0x00000000000779c3 */ /* 0x000ea80000008800 */
[----:B0-----:R-:W-:-:S04]  /*0600*/  IADD3 R34, P0, PT, R4, UR10, RZ ;  /* 0x0000000a04227c10 */ /* 0x001fc8000ff1e0ff */
[----:B------:R-:W-:Y:S01]  /*0610*/  LEA.HI.X.SX32 R35, R4, UR11, 0x1, P0 ;  /* 0x0000000b04237c11 */ /* 0x000fe200080f0eff */
[----:B------:R-:W-:Y:S01]  /*0620*/  UMOV UR5, 0x400 ;  /* 0x0000040000057882 */ /* 0x000fe20000000000 */
[----:B------:R-:W0:Y:S03]  /*0630*/  LDC.64 R38, c[0x0][0x398] ;  /* 0x0000e600ff267b82 */ /* 0x000e260000000a00 */
[----:B------:R-:W3:Y:S04]  /*0640*/  LDG.E.U8 R33, desc[UR8][R34.64+0x2] ;  /* 0x0000020822217981 */ /* 0x000ee8000c1e1100 */
[----:B------:R-:W4:Y:S04]  /*0650*/  LDG.E.U8 R32, desc[UR8][R34.64+0x3] ;  /* 0x0000030822207981 */ /* 0x000f28000c1e1100 */
[----:B------:R-:W5:Y:S04]  /*0660*/  LDG.E.U8 R31, desc[UR8][R34.64+0x6] ;  /* 0x00000608221f7981 */ /* 0x000f68000c1e1100 */
[----:B------:R-:W5:Y:S04]  /*0670*/  LDG.E.U8 R30, desc[UR8][R34.64+0x7] ;  /* 0x00000708221e7981 */ /* 0x000f68000c1e1100 */
[----:B------:R-:W5:Y:S04]  /*0680*/  LDG.E.U8 R28, desc[UR8][R34.64+0xb] ;  /* 0x00000b08221c7981 */ /* 0x000f68000c1e1100 */
[----:B------:R-:W5:Y:S01]  /*0690*/  LDG.E.U8 R29, desc[UR8][R34.64+0xa] ;  /* 0x00000a08221d7981 */ /* 0x000f62000c1e1100 */
[----:B--2---:R-:W-:Y:S01]  /*06a0*/  ULEA UR5, UR7, UR5, 0x18 ;  /* 0x0000000507057291 */ /* 0x004fe2000f8ec0ff */
[----:B---3--:R-:W-:-:S02]  /*06b0*/  IMAD R20, R33, 0x10, R7 ;  /* 0x0000001021147824 */ /* 0x008fc400078e0207 */
[----:B----4-:R-:W-:-:S03]  /*06c0*/  IMAD R36, R32, 0x10, R7 ;  /* 0x0000001020247824 */ /* 0x010fc600078e0207 */
[----:B------:R-:W-:Y:S04]  /*06d0*/  LDS.128 R4, [R20+-0x10] ;  /* 0xfffff00014047984 */ /* 0x000fe80000000c00 */
[----:B------:R-:W2:Y:S02]  /*06e0*/  LDS.128 R16, [R36+-0x10] ;  /* 0xfffff00024107984 */ /* 0x000ea40000000c00 */
[----:B--2---:R-:W-:Y:S01]  /*06f0*/  DMUL R18, R6, R18 ;  /* 0x0000001206127228 */ /* 0x004fe20000000000 */
[----:B------:R-:W-:-:S05]  /*0700*/  MOV R7, UR5 ;  /* 0x0000000500077c02 */ /* 0x000fca0008000f00 */
[--C-:B-----5:R-:W-:Y:S02]  /*0710*/  IMAD R40, R31, 0x10, R7.reuse ;  /* 0x000000101f287824 */ /* 0x120fe400078e0207 */
[--C-:B------:R-:W-:Y:S01]  /*0720*/  IMAD R6, R30, 0x10, R7.reuse ;  /* 0x000000101e067824 */ /* 0x100fe200078e0207 */
[----:B------:R-:W-:Y:S02]  /*0730*/  DFMA R4, R4, R16, R18 ;  /* 0x000000100404722b */ /* 0x000fe40000000012 */
[----:B------:R-:W-:Y:S04]  /*0740*/  LDS.128 R16, [R40+-0x10] ;  /* 0xfffff00028107984 */ /* 0x000fe80000000c00 */
[----:B------:R2:W3:Y:S01]  /*0750*/  LDS.128 R20, [R6+-0x10] ;  /* 0xfffff00006147984 */ /* 0x0004e20000000c00 */
[----:B------:R-:W-:Y:S01]  /*0760*/  IMAD R41, R29, 0x10, R7 ;  /* 0x000000101d297824 */ /* 0x000fe200078e0207 */
[----:B------:R-:W-:-:S02]  /*0770*/  ISETP.NE.AND P0, PT, R33, R32, PT ;  /* 0x000000202100720c */ /* 0x000fc40003f05270 */
[----:B------:R-:W4:Y:S04]  /*0780*/  LDG.E.U8 R32, desc[UR8][R34.64+0xf] ;  /* 0x00000f0822207981 */ /* 0x000f28000c1e1100 */
[----:B--2---:R-:W2:Y:S01]  /*0790*/  LDG.E.U8 R6, desc[UR8][R34.64+0xe] ;  /* 0x00000e0822067981 */ /* 0x004ea2000c1e1100 */
[----:B---3--:R-:W-:Y:S01]  /*07a0*/  DMUL R18, R18, R22 ;  /* 0x0000001612127228 */ /* 0x008fe20000000000 */
[----:B------:R-:W-:-:S07]  /*07b0*/  LEA R22, R28, R7, 0x4 ;  /* 0x000000071c167211 */ /* 0x000fce00078e20ff */
[----:B------:R-:W-:Y:S02]  /*07c0*/  DFMA R36, R16, R20, R18 ;  /* 0x000000141024722b */ /* 0x000fe40000000012 */
[----:B------:R-:W-:Y:S04]  /*07d0*/  LDS.128 R16, [R41+-0x10] ;  /* 0xfffff00029107984 */ /* 0x000fe80000000c00 */
[----:B------:R-:W3:Y:S02]  /*07e0*/  LDS.128 R20, [R22+-0x10] ;  /* 0xfffff00016147984 */ /* 0x000ee40000000c00 */
[----:B---3--:R-:W-:-:S08]  /*07f0*/  DMUL R18, R18, R22 ;  /* 0x0000001612127228 */ /* 0x008fd00000000000 */
[----:B------:R-:W-:Y:S01]  /*0800*/  DFMA R16, R16, R20, R18 ;  /* 0x000000141010722b */ /* 0x000fe20000000012 */
[----:B------:R-:W-:-:S04]  /*0810*/  VIADD R19, R24, 0xffffffff ;  /* 0xffffffff18137836 */ /* 0x000fc80000000000 */
[----:B0-----:R-:W-:-:S05]  /*0820*/  IMAD.WIDE R38, R19, 0x8, R38 ;  /* 0x0000000813267825 */ /* 0x001fca00078e0226 */
[----:B------:R-:W3:Y:S04]  /*0830*/  LDG.E.64 R18, desc[UR8][R38.64] ;  /* 0x0000000826127981 */ /* 0x000ee8000c1e1b00 */
[----:B------:R-:W5:Y:S01]  /*0840*/  LDG.E.64 R20, desc[UR8][R38.64+0x8] ;  /* 0x0000080826147981 */ /* 0x000f62000c1e1b00 */
[----:B------:R-:W-:-:S03]  /*0850*/  ISETP.NE.AND P1, PT, R31, R30, PT ;  /* 0x0000001e1f00720c */ /* 0x000fc60003f25270 */
[----:B------:R-:W5:Y:S01]  /*0860*/  LDG.E.64 R30, desc[UR8][R38.64+0x18] ;  /* 0x00001808261e7981 */ /* 0x000f62000c1e1b00 */
[----:B---3--:R-:W-:-:S03]  /*0870*/  DMUL R4, R18, R4 ;  /* 0x0000000412047228 */ /* 0x008fc60000000000 */
[----:B------:R-:W3:Y:S01]  /*0880*/  LDG.E.64 R18, desc[UR8][R38.64+0x10] ;  /* 0x0000100826127981 */ /* 0x000ee2000c1e1b00 */
[--C-:B----4-:R-:W-:Y:S02]  /*0890*/  IMAD R22, R32, 0x10, R7.reuse ;  /* 0x0000001020167824 */ /* 0x110fe400078e0207 */
[----:B--2---:R-:W-:Y:S01]  /*08a0*/  IMAD R33, R6, 0x10, R7 ;  /* 0x0000001006217824 */ /* 0x004fe200078e0207 */
[----:B------:R-:W-:Y:S01]  /*08b0*/  ISETP.NE.AND P2, PT, R29, R28, PT ;  /* 0x0000001c1d00720c */ /* 0x000fe20003f45270 */
[----:B-----5:R-:W-:Y:S02]  /*08c0*/  DMUL R36, R20, R36 ;  /* 0x0000002414247228 */ /* 0x020fe40000000000 */
[----:B------:R-:W-:Y:S01]  /*08d0*/  LDS.128 R20, [R22+-0x10] ;  /* 0xfffff00016147984 */ /* 0x000fe20000000c00 */
[----:B------:R-:W-:Y:S01]  /*08e0*/  IADD3 R26, PT, PT, R26, 0x4, RZ ;  /* 0x000000041a1a7810 */ /* 0x000fe20007ffe0ff */
[----:B------:R-:W-:Y:S02]  /*08f0*/  VIADD R27, R27, 0x10 ;  /* 0x000000101b1b7836 */ /* 0x000fe40000000000 */
[----:B------:R-:W-:Y:S01]  /*0900*/  VIADD R24, R24, 0x4 ;  /* 0x0000000418187836 */ /* 0x000fe20000000000 */
[----:B---3--:R-:W-:Y:S01]  /*0910*/  DMUL R28, R18, R16 ;  /* 0x00000010121c7228 */ /* 0x008fe20000000000 */
[----:B------:R-:W0:Y:S02]  /*0920*/  LDS.128 R16, [R33+-0x10] ;  /* 0xfffff00021107984 */ /* 0x000e240000000c00 */
[----:B0-----:R-:W-:-:S08]  /*0930*/  DMUL R18, R18, R22 ;  /* 0x0000001612127228 */ /* 0x001fd00000000000 */
[----:B------:R-:W-:Y:S02]  /*0940*/  DFMA R16, R16, R20, R18 ;  /* 0x000000141010722b */ /* 0x000fe40000000012 */
[-C--:B-1----:R-:W-:Y:S02]  /*0950*/  DMUL R20, R12, R4.reuse ;  /* 0x000000040c147228 */ /* 0x082fe40000000000 */
[----:B------:R-:W-:-:S06]  /*0960*/  DMUL R18, R14, R4 ;  /* 0x000000040e127228 */ /* 0x000fcc0000000000 */
[-C--:B------:R-:W-:Y:S02]  /*0970*/  @P0 DFMA R20, R12, R4.reuse, R20 ;  /* 0x000000040c14022b */ /* 0x080fe40000000014 */
[C---:B------:R-:W-:Y:S02]  /*0980*/  @P0 DFMA R18, R14.reuse, R4, R18 ;  /* 0x000000040e12022b */ /* 0x040fe40000000012 */
[----:B------:R-:W-:-:S04]  /*0990*/  DMUL R4, R14, R36 ;  /* 0x000000240e047228 */ /* 0x000fc80000000000 */
[----:B------:R-:W-:Y:S02]  /*09a0*/  DADD R8, R20, R8 ;  /* 0x0000000014087229 */ /* 0x000fe40000000008 */
[-C--:B------:R-:W-:Y:S02]  /*09b0*/  DMUL R20, R12, R36.reuse ;  /* 0x000000240c147228 */ /* 0x080fe40000000000 */
[----:B------:R-:W-:Y:S02]  /*09c0*/  DADD R10, R18, R10 ;  /* 0x00000000120a7229 */ /* 0x000fe4000000000a */
[----:B------:R-:W-:Y:S02]  /*09d0*/  @P1 DFMA R4, R14, R36, R4 ;  /* 0x000000240e04122b */ /* 0x000fe40000000004 */
[----:B------:R-:W-:Y:S02]  /*09e0*/  DMUL R16, R30, R16 ;  /* 0x000000101e107228 */ /* 0x000fe40000000000 */
[C---:B------:R-:W-:Y:S01]  /*09f0*/  @P1 DFMA R20, R12.reuse, R36, R20 ;  /* 0x000000240c14122b */ /* 0x040fe20000000014 */
[----:B------:R-:W-:Y:S01]  /*0a00*/  ISETP.NE.AND P0, PT, R6, R32, PT ;  /* 0x000000200600720c */ /* 0x000fe20003f05270 */
[----:B------:R-:W-:-:S02]  /*0a10*/  DMUL R18, R12, R28 ;  /* 0x0000001c0c127228 */ /* 0x000fc40000000000 */
[----:B------:R-:W-:-:S04]  /*0a20*/  DMUL R22, R14, R28 ;  /* 0x0000001c0e167228 */ /* 0x000fc80000000000 */
[----:B------:R-:W-:Y:S02]  /*0a30*/  DADD R8, R8, R20 ;  /* 0x0000000008087229 */ /* 0x000fe40000000014 */
[----:B------:R-:W-:Y:S02]  /*0a40*/  DADD R20, R10, R4 ;  /* 0x000000000a147229 */ /* 0x000fe40000000004 */
[-C--:B------:R-:W-:Y:S02]  /*0a50*/  DMUL R4, R12, R16.reuse ;  /* 0x000000100c047228 */ /* 0x080fe40000000000 */
[----:B------:R-:W-:Y:S02]  /*0a60*/  DMUL R10, R14, R16 ;  /* 0x000000100e0a7228 */ /* 0x000fe40000000000 */
[-C--:B------:R-:W-:Y:S02]  /*0a70*/  @P2 DFMA R18, R12, R28.reuse, R18 ;  /* 0x0000001c0c12222b */ /* 0x080fe40000000012 */
[----:B------:R-:W-:-:S02]  /*0a80*/  @P2 DFMA R22, R14, R28, R22 ;  /* 0x0000001c0e16222b */ /* 0x000fc40000000016 */
[-C--:B------:R-:W-:Y:S02]  /*0a90*/  @P0 DFMA R4, R12, R16.reuse, R4 ;  /* 0x000000100c04022b */ /* 0x080fe40000000004 */
[----:B------:R-:W-:Y:S01]  /*0aa0*/  @P0 DFMA R10, R14, R16, R10 ;  /* 0x000000100e0a022b */ /* 0x000fe2000000000a */
[----:B------:R-:W-:Y:S01]  /*0ab0*/  ISETP.NE.AND P0, PT, R26, RZ, PT ;  /* 0x000000ff1a00720c */ /* 0x000fe20003f05270 */
[----:B------:R-:W-:Y:S02]  /*0ac0*/  DADD R8, R8, R18 ;  /* 0x0000000008087229 */ /* 0x000fe40000000012 */
[----:B------:R-:W-:-:S06]  /*0ad0*/  DADD R20, R20, R22 ;  /* 0x0000000014147229 */ /* 0x000fcc0000000016 */
[----:B------:R-:W-:Y:S02]  /*0ae0*/  DADD R8, R8, R4 ;  /* 0x0000000008087229 */ /* 0x000fe40000000004 */
[----:B------:R-:W-:Y:S02]  /*0af0*/  DADD R10, R20, R10 ;  /* 0x00000000140a7229 */ /* 0x000fe4000000000a */
[----:B------:R-:W-:Y:S09]  /*0b00*/  @P0 BRA `(.L_x_6) ;  /* 0xfffffff800b40947 */ /* 0x000ff2000383ffff */
[----:B------:R-:W-:Y:S05]  /*0b10*/  BSYNC.RECONVERGENT B2 ;  /* 0x0000000000027941 */ /* 0x000fea0003800200 */
.L_x_5:
[----:B------:R-:W-:-:S07]  /*0b20*/  VIADD R6, R24, 0xffffffff ;  /* 0xffffffff18067836 */ /* 0x000fce0000000000 */
.L_x_4:
[----:B0-----:R-:W-:Y:S05]  /*0b30*/  BSYNC.RECONVERGENT B1 ;  /* 0x0000000000017941 */ /* 0x001fea0003800200 */
.L_x_3:
[----:B------:R-:W-:-:S13]  /*0b40*/  LOP3.LUT P0, R4, R25, 0x3, RZ, 0xc0, !PT ;  /* 0x0000000319047812 */ /* 0x000fda000780c0ff */
[----:B------:R-:W-:Y:S05]  /*0b50*/  @!P0 BRA `(.L_x_2) ;  /* 0x00000004001c8947 */ /* 0x000fea0003800000 */
[----:B------:R-:W-:Y:S01]  /*0b60*/  ISETP.NE.AND P0, PT, R4, 0x1, PT ;  /* 0x000000010400780c */ /* 0x000fe20003f05270 */
[----:B------:R-:W-:Y:S01]  /*0b70*/  BSSY.RECONVERGENT B1, `(.L_x_7) ;  /* 0x000002d000017945 */ /* 0x000fe20003800200 */
[----:B------:R-:W-:-:S04]  /*0b80*/  LOP3.LUT R25, R25, 0x1, RZ, 0xc0, !PT ;  /* 0x0000000119197812 */ /* 0x000fc800078ec0ff */
[----:B------:R-:W-:-:S07]  /*0b90*/  ISETP.NE.U32.AND P2, PT, R25, 0x1, PT ;  /* 0x000000011900780c */ /* 0x000fce0003f45070 */
[----:B------:R-:W-:Y:S06]  /*0ba0*/  @!P0 BRA `(.L_x_8) ;  /* 0x0000000000a48947 */ /* 0x000fec0003800000 */
[----:B------:R-:W0:Y:S01]  /*0bb0*/  LDCU.64 UR12, c[0x0][0x3a8] ;  /* 0x00007500ff0c77ac */ /* 0x000e220008000a00 */
[----:B------:R-:W-:Y:S01]  /*0bc0*/  SHF.L.U32 R4, R6, 0x2, RZ ;  /* 0x0000000206047819 */ /* 0x000fe200000006ff */
[----:B------:R-:W2:Y:S03]  /*0bd0*/  LDC.64 R32, c[0x0][0x398] ;  /* 0x0000e600ff207b82 */ /* 0x000ea60000000a00 */
[----:B0-----:R-:W-:-:S04]  /*0be0*/  IADD3 R30, P0, PT, R4, UR12, RZ ;  /* 0x0000000c041e7c10 */ /* 0x001fc8000ff1e0ff */
[----:B------:R-:W-:-:S05]  /*0bf0*/  LEA.HI.X.SX32 R31, R4, UR13, 0x1, P0 ;  /* 0x0000000d041f7c11 */ /* 0x000fca00080f0eff */
[----:B------:R-:W3:Y:S04]  /*0c00*/  LDG.E.U8 R29, desc[UR8][R30.64+0x2] ;  /* 0x000002081e1d7981 */ /* 0x000ee8000c1e1100 */
[----:B------:R-:W4:Y:S04]  /*0c10*/  LDG.E.U8 R28, desc[UR8][R30.64+0x3] ;  /* 0x000003081e1c7981 */ /* 0x000f28000c1e1100 */
[----:B------:R-:W5:Y:S04]  /*0c20*/  LDG.E.U8 R26, desc[UR8][R30.64+0x7] ;  /* 0x000007081e1a7981 */ /* 0x000f68000c1e1100 */
[----:B------:R-:W5:Y:S01]  /*0c30*/  LDG.E.U8 R27, desc[UR8][R30.64+0x6] ;  /* 0x000006081e1b7981 */ /* 0x000f62000c1e1100 */
[----:B--2---:R-:W-:-:S05]  /*0c40*/  IMAD.WIDE R32, R6, 0x8, R32 ;  /* 0x0000000806207825 */ /* 0x004fca00078e0220 */
[----:B------:R-:W2:Y:S04]  /*0c50*/  LDG.E.64 R4, desc[UR8][R32.64] ;  /* 0x0000000820047981 */ /* 0x000ea8000c1e1b00 */
[----:B------:R-:W2:Y:S01]  /*0c60*/  LDG.E.64 R24, desc[UR8][R32.64+0x8] ;  /* 0x0000080820187981 */ /* 0x000ea2000c1e1b00 */
[----:B------:R-:W-:Y:S02]  /*0c70*/  VIADD R6, R6, 0x2 ;  /* 0x0000000206067836 */ /* 0x000fe40000000000 */
[--C-:B---3--:R-:W-:Y:S02]  /*0c80*/  IMAD R34, R29, 0x10, R7.reuse ;  /* 0x000000101d227824 */ /* 0x108fe400078e0207 */
[----:B----4-:R-:W-:-:S03]  /*0c90*/  IMAD R35, R28, 0x10, R7 ;  /* 0x000000101c237824 */ /* 0x010fc600078e0207 */
[----:B------:R-:W-:Y:S04]  /*0ca0*/  LDS.128 R16, [R34+-0x10] ;  /* 0xfffff00022107984 */ /* 0x000fe80000000c00 */
[----:B------:R-:W0:Y:S01]  /*0cb0*/  LDS.128 R20, [R35+-0x10] ;  /* 0xfffff00023147984 */ /* 0x000e220000000c00 */
[----:B-----5:R-:W-:Y:S01]  /*0cc0*/  IMAD R36, R27, 0x10, R7 ;  /* 0x000000101b247824 */ /* 0x020fe200078e0207 */
[----:B0-----:R-:W-:Y:S01]  /*0cd0*/  DMUL R18, R18, R22 ;  /* 0x0000001612127228 */ /* 0x001fe20000000000 */
[----:B------:R-:W-:-:S07]  /*0ce0*/  LEA R22, R26, R7, 0x4 ;  /* 0x000000071a167211 */ /* 0x000fce00078e20ff */
[----:B------:R-:W-:Y:S02]  /*0cf0*/  DFMA R30, R16, R20, R18 ;  /* 0x00000014101e722b */ /* 0x000fe40000000012 */
[----:B------:R-:W-:Y:S04]  /*0d00*/  LDS.128 R16, [R36+-0x10] ;  /* 0xfffff00024107984 */ /* 0x000fe80000000c00 */
[----:B------:R-:W0:Y:S02]  /*0d10*/  LDS.128 R20, [R22+-0x10] ;  /* 0xfffff00016147984 */ /* 0x000e240000000c00 */
[----:B--2---:R-:W-:Y:S01]  /*0d20*/  DMUL R4, R4, R30 ;  /* 0x0000001e04047228 */ /* 0x004fe20000000000 */
[----:B------:R-:W-:Y:S02]  /*0d30*/  ISETP.NE.AND P0, PT, R29, R28, PT ;  /* 0x0000001c1d00720c */ /* 0x000fe40003f05270 */
[----:B------:R-:W-:Y:S01]  /*0d40*/  ISETP.NE.AND P1, PT, R27, R26, PT ;  /* 0x0000001a1b00720c */ /* 0x000fe20003f25270 */
[----:B0-----:R-:W-:-:S08]  /*0d50*/  DMUL R18, R18, R22 ;  /* 0x0000001612127228 */ /* 0x001fd00000000000 */
[----:B------:R-:W-:Y:S02]  /*0d60*/  DFMA R20, R16, R20, R18 ;  /* 0x000000141014722b */ /* 0x000fe40000000012 */
[-C--:B-1----:R-:W-:Y:S02]  /*0d70*/  DMUL R18, R12, R4.reuse ;  /* 0x000000040c127228 */ /* 0x082fe40000000000 */
[----:B------:R-:W-:-:S04]  /*0d80*/  DMUL R16, R14, R4 ;  /* 0x000000040e107228 */ /* 0x000fc80000000000 */
[----:B------:R-:W-:Y:S02]  /*0d90*/  DMUL R24, R24, R20 ;  /* 0x0000001418187228 */ /* 0x000fe40000000000 */
[-C--:B------:R-:W-:Y:S02]  /*0da0*/  @P0 DFMA R18, R12, R4.reuse, R18 ;  /* 0x000000040c12022b */ /* 0x080fe40000000012 */
[----:B------:R-:W-:-:S04]  /*0db0*/  @P0 DFMA R16, R14, R4, R16 ;  /* 0x000000040e10022b */ /* 0x000fc80000000010 */
[-C--:B------:R-:W-:Y:S02]  /*0dc0*/  DMUL R4, R12, R24.reuse ;  /* 0x000000180c047228 */ /* 0x080fe40000000000 */
[-C--:B------:R-:W-:Y:S02]  /*0dd0*/  DMUL R20, R14, R24.reuse ;  /* 0x000000180e147228 */ /* 0x080fe40000000000 */
[----:B------:R-:W-:Y:S02]  /*0de0*/  DADD R8, R8, R18 ;  /* 0x0000000008087229 */ /* 0x000fe40000000012 */
[----:B------:R-:W-:Y:S02]  /*0df0*/  DADD R10, R10, R16 ;  /* 0x000000000a0a7229 */ /* 0x000fe40000000010 */
[-C--:B------:R-:W-:Y:S02]  /*0e00*/  @P1 DFMA R4, R12, R24.reuse, R4 ;  /* 0x000000180c04122b */ /* 0x080fe40000000004 */
[----:B------:R-:W-:-:S06]  /*0e10*/  @P1 DFMA R20, R14, R24, R20 ;  /* 0x000000180e14122b */ /* 0x000fcc0000000014 */
[----:B------:R-:W-:Y:S02]  /*0e20*/  DADD R8, R8, R4 ;  /* 0x0000000008087229 */ /* 0x000fe40000000004 */
[----:B------:R-:W-:-:S11]  /*0e30*/  DADD R10, R10, R20 ;  /* 0x000000000a0a7229 */ /* 0x000fd60000000014 */
.L_x_8:
[----:B------:R-:W-:Y:S05]  /*0e40*/  BSYNC.RECONVERGENT B1 ;  /* 0x0000000000017941 */ /* 0x000fea0003800200 */
.L_x_7:
[----:B------:R-:W-:Y:S05]  /*0e50*/  @P2 BRA `(.L_x_2) ;  /* 0x00000000005c2947 */ /* 0x000fea0003800000 */
[----:B------:R-:W0:Y:S01]  /*0e60*/  LDCU.64 UR12, c[0x0][0x3a8] ;  /* 0x00007500ff0c77ac */ /* 0x000e220008000a00 */
[----:B------:R-:W-:Y:S01]  /*0e70*/  IMAD.SHL.U32 R4, R6, 0x4, RZ ;  /* 0x0000000406047824 */ /* 0x000fe200078e00ff */
[----:B------:R-:W2:Y:S04]  /*0e80*/  LDC.64 R22, c[0x0][0x398] ;  /* 0x0000e600ff167b82 */ /* 0x000ea80000000a00 */
[----:B0-----:R-:W-:-:S04]  /*0e90*/  IADD3 R24, P0, PT, R4, UR12, RZ ;  /* 0x0000000c04187c10 */ /* 0x001fc8000ff1e0ff */
[----:B------:R-:W-:-:S05]  /*0ea0*/  LEA.HI.X.SX32 R25, R4, UR13, 0x1, P0 ;  /* 0x0000000d04197c11 */ /* 0x000fca00080f0eff */
[----:B------:R-:W3:Y:S04]  /*0eb0*/  LDG.E.U8 R21, desc[UR8][R24.64+0x3] ;  /* 0x0000030818157981 */ /* 0x000ee8000c1e1100 */
[----:B------:R-:W4:Y:S01]  /*0ec0*/  LDG.E.U8 R20, desc[UR8][R24.64+0x2] ;  /* 0x0000020818147981 */ /* 0x000f22000c1e1100 */
[----:B--2---:R-:W-:-:S06]  /*0ed0*/  IMAD.WIDE R22, R6, 0x8, R22 ;  /* 0x0000000806167825 */ /* 0x004fcc00078e0216 */
[----:B------:R-:W2:Y:S01]  /*0ee0*/  LDG.E.64 R22, desc[UR8][R22.64] ;  /* 0x0000000816167981 */ /* 0x000ea2000c1e1b00 */
[----:B---3--:R-:W-:Y:S01]  /*0ef0*/  LEA R18, R21, R7, 0x4 ;  /* 0x0000000715127211 */ /* 0x008fe200078e20ff */
[----:B----4-:R-:W-:-:S05]  /*0f00*/  IMAD R26, R20, 0x10, R7 ;  /* 0x00000010141a7824 */ /* 0x010fca00078e0207 */
[----:B------:R-:W-:Y:S04]  /*0f10*/  LDS.128 R16, [R18+-0x10] ;  /* 0xfffff00012107984 */ /* 0x000fe80000000c00 */
[----:B------:R-:W0:Y:S01]  /*0f20*/  LDS.128 R4, [R26+-0x10] ;  /* 0xfffff0001a047984 */ /* 0x000e220000000c00 */
[----:B------:R-:W-:Y:S01]  /*0f30*/  ISETP.NE.AND P0, PT, R20, R21, PT ;  /* 0x000000151400720c */ /* 0x000fe20003f05270 */
[----:B0-----:R-:W-:-:S08]  /*0f40*/  DMUL R6, R6, R18 ;  /* 0x0000001206067228 */ /* 0x001fd00000000000 */
[----:B------:R-:W-:-:S08]  /*0f50*/  DFMA R4, R4, R16, R6 ;  /* 0x000000100404722b */ /* 0x000fd00000000006 */
[----:B--2---:R-:W-:-:S08]  /*0f60*/  DMUL R16, R22, R4 ;  /* 0x0000000416107228 */ /* 0x004fd00000000000 */
[-C--:B-1----:R-:W-:Y:S02]  /*0f70*/  DMUL R6, R14, R16.reuse ;  /* 0x000000100e067228 */ /* 0x082fe40000000000 */
[----:B------:R-:W-:-:S06]  /*0f80*/  DMUL R4, R12, R16 ;  /* 0x000000100c047228 */ /* 0x000fcc0000000000 */
[-C--:B------:R-:W-:Y:S02]  /*0f90*/  @P0 DFMA R6, R14, R16.reuse, R6 ;  /* 0x000000100e06022b */ /* 0x080fe40000000006 */
[----:B------:R-:W-:-:S06]  /*0fa0*/  @P0 DFMA R4, R12, R16, R4 ;  /* 0x000000100c04022b */ /* 0x000fcc0000000004 */
[----:B------:R-:W-:Y:S02]  /*0fb0*/  DADD R10, R10, R6 ;  /* 0x000000000a0a7229 */ /* 0x000fe40000000006 */
[----:B------:R-:W-:-:S11]  /*0fc0*/  DADD R8, R8, R4 ;  /* 0x0000000008087229 */ /* 0x000fd60000000004 */
.L_x_2:
[----:B0-----:R-:W-:Y:S05]  /*0fd0*/  BSYNC.RECONVERGENT B0 ;  /* 0x0000000000007941 */ /* 0x001fea0003800200 */
.L_x_1:
[----:B------:R-:W0:Y:S01]  /*0fe0*/  LDC.64 R4, c[0x0][0x380] ;  /* 0x0000e000ff047b82 */ /* 0x000e220000000a00 */
[----:B------:R-:W-:-:S04]  /*0ff0*/  IMAD R3, R0, UR4, R3 ;  /* 0x0000000400037c24 */ /* 0x000fc8000f8e0203 */
[----:B------:R-:W-:-:S04]  /*1000*/  IMAD R3, R2, UR6, R3 ;  /* 0x0000000602037c24 */ /* 0x000fc8000f8e0203 */
[----:B0-----:R-:W-:-:S05]  /*1010*/  IMAD.WIDE.U32 R2, R3, 0x10, R4 ;  /* 0x0000001003027825 */ /* 0x001fca00078e0004 */
[----:B------:R-:W-:Y:S01]  /*1020*/  STG.E.128 desc[UR8][R2.64], R8 ;  /* 0x0000000802007986 */ /* 0x000fe2000c101d08 */
[----:B------:R-:W-:Y:S05]  /*1030*/  EXIT ;  /* 0x000000000000794d */ /* 0x000fea0003800000 */
.L_x_0:
[----:B------:R-:W0:Y:S01]  /*1040*/  LDCU.U8 UR5, c[0x0][0x3c0] ;  /* 0x00007800ff0577ac */ /* 0x000e220008000000 */
[----:B-----5:R-:W-:Y:S01]  /*1050*/  ISETP.NE.AND P0, PT, R24, RZ, PT ;  /* 0x000000ff1800720c */ /* 0x020fe20003f05270 */
[----:B0-----:R-:W-:-:S06]  /*1060*/  UPRMT UR5, UR5, 0x8880, URZ ;  /* 0x0000888005057896 */ /* 0x001fcc00080000ff */
[----:B------:R-:W-:-:S13]  /*1070*/  ISETP.EQ.OR P0, PT, RZ, UR5, !P0 ;  /* 0x00000005ff007c0c */ /* 0x000fda000c702670 */
[----:B------:R-:W-:Y:S05]  /*1080*/  @P0 EXIT ;  /* 0x000000000000094d */ /* 0x000fea0003800000 */
[----:B------:R-:W-:Y:S01]  /*1090*/  VIADD R28, R24, 0xffffffff ;  /* 0xffffffff181c7836 */ /* 0x000fe20000000000 */
[----:B------:R-:W0:Y:S01]  /*10a0*/  LDCU.64 UR10, c[0x0][0x3a8] ;  /* 0x00007500ff0a77ac */ /* 0x000e220008000a00 */
[----:B------:R-:W-:Y:S01]  /*10b0*/  VIADD R5, R17, 0xffffffff ;  /* 0xffffffff11057836 */ /* 0x000fe20000000000 */
[----:B------:R-:W-:Y:S04]  /*10c0*/  BSSY.RECONVERGENT B0, `(.L_x_9) ;  /* 0x0000093000007945 */ /* 0x000fe80003800200 */
[----:B------:R-:W-:Y:S02]  /*10d0*/  ISETP.GE.U32.AND P0, PT, R28, R5, PT ;  /* 0x000000051c00720c */ /* 0x000fe40003f06070 */
[----:B------:R-:W-:-:S11]  /*10e0*/  CS2R R4, SRZ ;  /* 0x0000000000047805 */ /* 0x000fd6000001ff00 */
[----:B0-----:R-:W-:Y:S05]  /*10f0*/  @P0 BRA `(.L_x_10) ;  /* 0x00000008003c0947 */ /* 0x001fea0003800000 */
[----:B------:R-:W-:Y:S01]  /*1100*/  IMAD.IADD R4, R24, 0x1, -R17 ;  /* 0x0000000118047824 */ /* 0x000fe200078e0a11 */
[----:B------:R-:W-:Y:S01]  /*1110*/  IADD3 R6, PT, PT, R17, -R24, RZ ;  /* 0x8000001811067210 */ /* 0x000fe20007ffe0ff */
[----:B------:R-:W-:Y:S03]  /*1120*/  BSSY.RECONVERGENT B1, `(.L_x_11) ;  /* 0x000004f000017945 */ /* 0x000fe60003800200 */
[----:B------:R-:W-:Y:S02]  /*1130*/  ISETP.GT.U32.AND P0, PT, R4, -0x4, PT ;  /* 0xfffffffc0400780c */ /* 0x000fe40003f04070 */
[----:B------:R-:W-:Y:S02]  /*1140*/  CS2R R4, SRZ ;  /* 0x0000000000047805 */ /* 0x000fe4000001ff00 */
[----:B------:R-:W-:-:S09]  /*1150*/  LOP3.LUT R16, R6, 0x3, RZ, 0xc0, !PT ;  /* 0x0000000306107812 */ /* 0x000fd200078ec0ff */
[----:B------:R-:W-:Y:S05]  /*1160*/  @P0 BRA `(.L_x_12) ;  /* 0x0000000400280947 */ /* 0x000fea0003800000 */
[----:B------:R-:W0:Y:S01]  /*1170*/  LDC.64 R28, c[0x0][0x3a0] ;  /* 0x0000e800ff1c7b82 */ /* 0x000e220000000a00 */
[----:B------:R-:W-:Y:S01]  /*1180*/  LOP3.LUT R17, R6, 0xfffffffc, RZ, 0xc0, !PT ;  /* 0xfffffffc06117812 */ /* 0x000fe200078ec0ff */
[----:B------:R-:W-:Y:S01]  /*1190*/  BSSY.RECONVERGENT B2, `(.L_x_13) ;  /* 0x0000046000027945 */ /* 0x000fe20003800200 */
[----:B------:R-:W-:Y:S01]  /*11a0*/  IMAD.SHL.U32 R18, R24, 0x4, RZ ;  /* 0x0000000418127824 */ /* 0x000fe200078e00ff */
[----:B------:R-:W-:Y:S02]  /*11b0*/  CS2R R4, SRZ ;  /* 0x0000000000047805 */ /* 0x000fe4000001ff00 */
[----:B------:R-:W-:-:S07]  /*11c0*/  IMAD.MOV R17, RZ, RZ, -R17 ;  /* 0x000000ffff117224 */ /* 0x000fce00078e0a11 */
.L_x_14:
[----:B------:R-:W-:-:S05]  /*11d0*/  VIADD R8, R18, 0xfffffffc ;  /* 0xfffffffc12087836 */ /* 0x000fca0000000000 */
[----:B------:R-:W-:-:S04]  /*11e0*/  IADD3 R30, P0, PT, R8, UR10, RZ ;  /* 0x0000000a081e7c10 */ /* 0x000fc8000ff1e0ff */
[----:B------:R-:W-:-:S05]  /*11f0*/  LEA.HI.X.SX32 R31, R8, UR11, 0x1, P0 ;  /* 0x0000000b081f7c11 */ /* 0x000fca00080f0eff */
[----:B------:R-:W2:Y:S04]  /*1200*/  LDG.E.U8 R23, desc[UR8][R30.64+0x2] ;  /* 0x000002081e177981 */ /* 0x000ea8000c1e1100 */
[----:B------:R-:W3:Y:S04]  /*1210*/  LDG.E.U8 R26, desc[UR8][R30.64+0x3] ;  /* 0x000003081e1a7981 */ /* 0x000ee8000c1e1100 */
[----:B------:R-:W4:Y:S04]  /*1220*/  LDG.E.U8 R21, desc[UR8][R30.64+0x6] ;  /* 0x000006081e157981 */ /* 0x000f28000c1e1100 */
[----:B------:R-:W5:Y:S04]  /*1230*/  LDG.E.U8 R22, desc[UR8][R30.64+0x7] ;  /* 0x000007081e167981 */ /* 0x000f68000c1e1100 */
[----:B------:R-:W5:Y:S04]  /*1240*/  LDG.E.U8 R20, desc[UR8][R30.64+0xa] ;  /* 0x00000a081e147981 */ /* 0x000f68000c1e1100 */
[----:B------:R-:W5:Y:S01]  /*1250*/  LDG.E.U8 R19, desc[UR8][R30.64+0xb] ;  /* 0x00000b081e137981 */ /* 0x000f62000c1e1100 */
[----:B------:R-:W1:Y:S01]  /*1260*/  S2UR UR7, SR_CgaCtaId ;  /* 0x00000000000779c3 */ /* 0x000e620000008800 */
[----:B------:R-:W-:-:S02]  /*1270*/  UMOV UR5, 0x400 ;  /* 0x0000040000057882 */ /* 0x000fc40000000000 */
[----:B-1----:R-:W-:Y:S01]  /*1280*/  ULEA UR5, UR7, UR5, 0x18 ;  /* 0x0000000507057291 */ /* 0x002fe2000f8ec0ff */
[----:B--2---:R-:W-:Y:S01]  /*1290*/  LEA R25, R23, R7, 0x4 ;  /* 0x0000000717197211 */ /* 0x004fe200078e20ff */
[----:B---3--:R-:W-:-:S04]  /*12a0*/  IMAD R27, R26, 0x10, R7 ;  /* 0x000000101a1b7824 */ /* 0x008fc800078e0207 */
[----:B------:R1:W-:Y:S01]  /*12b0*/  LDS.128 R8, [R25+-0x10] ;  /* 0xfffff00019087984 */ /* 0x0003e20000000c00 */
[----:B------:R-:W-:-:S03]  /*12c0*/  IMAD.U32 R7, RZ, RZ, UR5 ;  /* 0x00000005ff077e24 */ /* 0x000fc6000f8e00ff */
[----:B------:R2:W3:Y:S01]  /*12d0*/  LDS.128 R12, [R27+-0x10] ;  /* 0xfffff0001b0c7984 */ /* 0x0004e20000000c00 */
[--C-:B----4-:R-:W-:Y:S01]  /*12e0*/  IMAD R38, R21, 0x10, R7.reuse ;  /* 0x0000001015267824 */ /* 0x110fe200078e0207 */
[----:B-----5:R-:W-:Y:S02]  /*12f0*/  LEA R39, R22, R7, 0x4 ;  /* 0x0000000716277211 */ /* 0x020fe400078e20ff */
[----:B-1----:R-:W4:Y:S01]  /*1300*/  LDG.E.U8 R25, desc[UR8][R30.64+0xe] ;  /* 0x00000e081e197981 */ /* 0x002f22000c1e1100 */
[----:B------:R-:W-:-:S03]  /*1310*/  IMAD R40, R20, 0x10, R7 ;  /* 0x0000001014287824 */ /* 0x000fc600078e0207 */
[----:B--2---:R1:W2:Y:S01]  /*1320*/  LDG.E.U8 R27, desc[UR8][R30.64+0xf] ;  /* 0x00000f081e1b7981 */ /* 0x0042a2000c1e1100 */
[----:B------:R-:W-:Y:S01]  /*1330*/  IMAD R41, R19, 0x10, R7 ;  /* 0x0000001013297824 */ /* 0x000fe200078e0207 */
[----:B---3--:R-:W-:-:S08]  /*1340*/  DMUL R10, R10, R14 ;  /* 0x0000000e0a0a7228 */ /* 0x008fd00000000000 */
[----:B------:R-:W-:Y:S02]  /*1350*/  DFMA R32, R8, R12, R10 ;  /* 0x0000000c0820722b */ /* 0x000fe4000000000a */
[----:B------:R-:W-:Y:S04]  /*1360*/  LDS.128 R8, [R38+-0x10] ;  /* 0xfffff00026087984 */ /* 0x000fe80000000c00 */
[----:B------:R-:W3:Y:S02]  /*1370*/  LDS.128 R12, [R39+-0x10] ;  /* 0xfffff000270c7984 */ /* 0x000ee40000000c00 */
[----:B---3--:R-:W-:-:S08]  /*1380*/  DMUL R10, R10, R14 ;  /* 0x0000000e0a0a7228 */ /* 0x008fd00000000000 */
[----:B------:R-:W-:Y:S02]  /*1390*/  DFMA R36, R8, R12, R10 ;  /* 0x0000000c0824722b */ /* 0x000fe4000000000a */
[----:B------:R-:W-:Y:S04]  /*13a0*/  LDS.128 R8, [R40+-0x10] ;  /* 0xfffff00028087984 */ /* 0x000fe80000000c00 */
[----:B------:R-:W3:Y:S02]  /*13b0*/  LDS.128 R12, [R41+-0x10] ;  /* 0xfffff000290c7984 */ /* 0x000ee40000000c00 */
[----:B---3--:R-:W-:Y:S01]  /*13c0*/  DMUL R34, R10, R14 ;  /* 0x0000000e0a227228 */ /* 0x008fe20000000000 */
[----:B------:R-:W-:-:S04]  /*13d0*/  VIADD R11, R24, 0xffffffff ;  /* 0xffffffff180b7836 */ /* 0x000fc80000000000 */
[----:B0-----:R-:W-:-:S05]  /*13e0*/  IMAD.WIDE R10, R11, 0x8, R28 ;  /* 0x000000080b0a7825 */ /* 0x001fca00078e021c */
[----:B------:R-:W1:Y:S01]  /*13f0*/  LDG.E.64 R14, desc[UR8][R10.64] ;  /* 0x000000080a0e7981 */ /* 0x000e62000c1e1b00 */
[----:B------:R-:W-:-:S03]  /*1400*/  DFMA R34, R8, R12, R34 ;  /* 0x0000000c0822722b */ /* 0x000fc60000000022 */
[----:B------:R-:W3:Y:S01]  /*1410*/  LDG.E.64 R8, desc[UR8][R10.64+0x8] ;  /* 0x000008080a087981 */ /* 0x000ee2000c1e1b00 */
[----:B------:R-:W-:-:S03]  /*1420*/  ISETP.NE.AND P0, PT, R23, R26, PT ;  /* 0x0000001a1700720c */ /* 0x000fc60003f05270 */
[----:B------:R-:W5:Y:S01]  /*1430*/  LDG.E.64 R38, desc[UR8][R10.64+0x18] ;  /* 0x000018080a267981 */ /* 0x000f62000c1e1b00 */
[----:B------:R-:W-:Y:S01]  /*1440*/  ISETP.NE.AND P1, PT, R20, R19, PT ;  /* 0x000000131400720c */ /* 0x000fe20003f25270 */
[----:B-1----:R-:W-:-:S08]  /*1450*/  DMUL R30, R14, R32 ;  /* 0x000000200e1e7228 */ /* 0x002fd00000000000 */
[----:B------:R-:W-:Y:S01]  /*1460*/  @P0 DFMA R30, R14, R32, R30 ;  /* 0x000000200e1e022b */ /* 0x000fe2000000001e */
[----:B------:R0:W5:Y:S01]  /*1470*/  LDG.E.64 R32, desc[UR8][R10.64+0x10] ;  /* 0x000010080a207981 */ /* 0x000162000c1e1b00 */
[----:B------:R-:W-:Y:S01]  /*1480*/  ISETP.NE.AND P0, PT, R21, R22, PT ;  /* 0x000000161500720c */ /* 0x000fe20003f05270 */
[----:B---3--:R-:W-:Y:S01]  /*1490*/  DMUL R22, R8, R36 ;  /* 0x0000002408167228 */ /* 0x008fe20000000000 */
[----:B--2---:R-:W-:Y:S01]  /*14a0*/  IMAD R12, R27, 0x10, R7 ;  /* 0x000000101b0c7824 */ /* 0x004fe200078e0207 */
[----:B----4-:R-:W-:-:S05]  /*14b0*/  LEA R19, R25, R7, 0x4 ;  /* 0x0000000719137211 */ /* 0x010fca00078e20ff */
[----:B------:R-:W-:Y:S05]  /*14c0*/  LDS.128 R12, [R12+-0x10] ;  /* 0xfffff0000c0c7984 */ /* 0x000fea0000000c00 */
[----:B------:R-:W-:Y:S01]  /*14d0*/  @P0 DFMA R22, R8, R36, R22 ;  /* 0x000000240816022b */ /* 0x000fe20000000016 */
[----:B0-----:R-:W0:Y:S01]  /*14e0*/  LDS.128 R8, [R19+-0x10] ;  /* 0xfffff00013087984 */ /* 0x001e220000000c00 */
[----:B------:R-:W-:Y:S01]  /*14f0*/  DADD R4, R30, R4 ;  /* 0x000000001e047229 */ /* 0x000fe20000000004 */
[----:B------:R-:W-:Y:S01]  /*1500*/  ISETP.NE.AND P0, PT, R25, R27, PT ;  /* 0x0000001b1900720c */ /* 0x000fe20003f05270 */
[----:B------:R-:W-:-:S06]  /*1510*/  VIADD R17, R17, 0x4 ;  /* 0x0000000411117836 */ /* 0x000fcc0000000000 */
[----:B------:R-:W-:Y:S02]  /*1520*/  DADD R22, R4, R22 ;  /* 0x0000000004167229 */ /* 0x000fe40000000016 */
[----:B0-----:R-:W-:-:S08]  /*1530*/  DMUL R14, R10, R14 ;  /* 0x0000000e0a0e7228 */ /* 0x001fd00000000000 */
[----:B------:R-:W-:-:S08]  /*1540*/  DFMA R8, R8, R12, R14 ;  /* 0x0000000c0808722b */ /* 0x000fd0000000000e */
[----:B-----5:R-:W-:-:S08]  /*1550*/  DMUL R4, R38, R8 ;  /* 0x0000000826047228 */ /* 0x020fd00000000000 */
[----:B------:R-:W-:Y:S01]  /*1560*/  @P0 DFMA R4, R38, R8, R4 ;  /* 0x000000082604022b */ /* 0x000fe20000000004 */
[----:B------:R-:W-:Y:S01]  /*1570*/  ISETP.NE.AND P0, PT, R17, RZ, PT ;  /* 0x000000ff1100720c */ /* 0x000fe20003f05270 */
[----:B------:R-:W-:Y:S01]  /*1580*/  VIADD R24, R24, 0x4 ;  /* 0x0000000418187836 */ /* 0x000fe20000000000 */
[----:B------:R-:W-:Y:S01]  /*1590*/  IADD3 R18, PT, PT, R18, 0x10, RZ ;  /* 0x0000001012127810 */ /* 0x000fe20007ffe0ff */
[----:B------:R-:W-:-:S08]  /*15a0*/  DMUL R10, R32, R34 ;  /* 0x00000022200a7228 */ /* 0x000fd00000000000 */
[----:B------:R-:W-:-:S08]  /*15b0*/  @P1 DFMA R10, R32, R34, R10 ;  /* 0x00000022200a122b */ /* 0x000fd0000000000a */
[----:B------:R-:W-:-:S08]  /*15c0*/  DADD R22, R22, R10 ;  /* 0x0000000016167229 */ /* 0x000fd0000000000a */
[----:B------:R-:W-:Y:S01]  /*15d0*/  DADD R4, R22, R4 ;  /* 0x0000000016047229 */ /* 0x000fe20000000004 */
[----:B------:R-:W-:Y:S10]  /*15e0*/  @P0 BRA `(.L_x_14) ;  /* 0xfffffff800f80947 */ /* 0x000ff4000383ffff */
[----:B------:R-:W-:Y:S05]  /*15f0*/  BSYNC.RECONVERGENT B2 ;  /* 0x0000000000027941 */ /* 0x000fea0003800200 */
.L_x_13:
[----:B------:R-:W-:-:S07]  /*1600*/  VIADD R28, R24, 0xffffffff ;  /* 0xffffffff181c7836 */ /* 0x000fce0000000000 */
.L_x_12:
[----:B------:R-:W-:Y:S05]  /*1610*/  BSYNC.RECONVERGENT B1 ;  /* 0x0000000000017941 */ /* 0x000fea0003800200 */
.L_x_11:
[----:B------:R-:W-:-:S13]  /*1620*/  ISETP.NE.AND P0, PT, R16, RZ, PT ;  /* 0x000000ff1000720c */ /* 0x000fda0003f05270 */
[----:B------:R-:W-:Y:S05]  /*1630*/  @!P0 BRA `(.L_x_10) ;  /* 0x0000000000ec8947 */ /* 0x000fea0003800000 */
[----:B------:R-:W-:Y:S01]  /*1640*/  ISETP.NE.AND P0, PT, R16, 0x1, PT ;  /* 0x000000011000780c */ /* 0x000fe20003f05270 */
[----:B------:R-:W-:Y:S01]  /*1650*/  BSSY.RECONVERGENT B1, `(.L_x_15) ;  /* 0x0000025000017945 */ /* 0x000fe20003800200 */
[----:B------:R-:W-:-:S04]  /*1660*/  LOP3.LUT R6, R6, 0x1, RZ, 0xc0, !PT ;  /* 0x0000000106067812 */ /* 0x000fc800078ec0ff */
[----:B------:R-:W-:-:S07]  /*1670*/  ISETP.NE.U32.AND P2, PT, R6, 0x1, PT ;  /* 0x000000010600780c */ /* 0x000fce0003f45070 */
[----:B------:R-:W-:Y:S06]  /*1680*/  @!P0 BRA `(.L_x_16) ;  /* 0x0000000000848947 */ /* 0x000fec0003800000 */
[----:B------:R-:W0:Y:S01]  /*1690*/  LDCU.64 UR12, c[0x0][0x3a8] ;  /* 0x00007500ff0c77ac */ /* 0x000e220008000a00 */
[----:B------:R-:W-:Y:S01]  /*16a0*/  IMAD.SHL.U32 R6, R28, 0x4, RZ ;  /* 0x000000041c067824 */ /* 0x000fe200078e00ff */
[----:B------:R-:W1:Y:S04]  /*16b0*/  LDC.64 R32, c[0x0][0x3a0] ;  /* 0x0000e800ff207b82 */ /* 0x000e680000000a00 */
[----:B0-----:R-:W-:-:S04]  /*16c0*/  IADD3 R16, P0, PT, R6, UR12, RZ ;  /* 0x0000000c06107c10 */ /* 0x001fc8000ff1e0ff */
[----:B------:R-:W-:-:S05]  /*16d0*/  LEA.HI.X.SX32 R17, R6, UR13, 0x1, P0 ;  /* 0x0000000d06117c11 */ /* 0x000fca00080f0eff */
[----:B------:R-:W2:Y:S04]  /*16e0*/  LDG.E.U8 R31, desc[UR8][R16.64+0x3] ;  /* 0x00000308101f7981 */ /* 0x000ea8000c1e1100 */
[----:B------:R-:W3:Y:S04]  /*16f0*/  LDG.E.U8 R30, desc[UR8][R16.64+0x2] ;  /* 0x00000208101e7981 */ /* 0x000ee8000c1e1100 */
[----:B------:R-:W4:Y:S04]  /*1700*/  LDG.E.U8 R29, desc[UR8][R16.64+0x7] ;  /* 0x00000708101d7981 */ /* 0x000f28000c1e1100 */
[----:B------:R-:W5:Y:S01]  /*1710*/  LDG.E.U8 R6, desc[UR8][R16.64+0x6] ;  /* 0x0000060810067981 */ /* 0x000f62000c1e1100 */
[----:B-1----:R-:W-:-:S05]  /*1720*/  IMAD.WIDE R32, R28, 0x8, R32 ;  /* 0x000000081c207825 */ /* 0x002fca00078e0220 */
[----:B------:R-:W5:Y:S04]  /*1730*/  LDG.E.64 R24, desc[UR8][R32.64] ;  /* 0x0000000820187981 */ /* 0x000f68000c1e1b00 */
[----:B------:R-:W5:Y:S01]  /*1740*/  LDG.E.64 R26, desc[UR8][R32.64+0x8] ;  /* 0x00000808201a7981 */ /* 0x000f62000c1e1b00 */
[----:B------:R-:W-:Y:S02]  /*1750*/  VIADD R28, R28, 0x2 ;  /* 0x000000021c1c7836 */ /* 0x000fe40000000000 */
[----:B--2---:R-:W-:Y:S01]  /*1760*/  IMAD R12, R31, 0x10, R7 ;  /* 0x000000101f0c7824 */ /* 0x004fe200078e0207 */
[----:B---3--:R-:W-:-:S05]  /*1770*/  LEA R34, R30, R7, 0x4 ;  /* 0x000000071e227211 */ /* 0x008fca00078e20ff */
[----:B------:R-:W-:Y:S01]  /*1780*/  LDS.128 R12, [R12+-0x10] ;  /* 0xfffff0000c0c7984 */ /* 0x000fe20000000c00 */
[----:B----4-:R-:W-:-:S03]  /*1790*/  LEA R20, R29, R7, 0x4 ;  /* 0x000000071d147211 */ /* 0x010fc600078e20ff */
[----:B------:R-:W0:Y:S01]  /*17a0*/  LDS.128 R8, [R34+-0x10] ;  /* 0xfffff00022087984 */ /* 0x000e220000000c00 */
[----:B-----5:R-:W-:-:S03]  /*17b0*/  IMAD R35, R6, 0x10, R7 ;  /* 0x0000001006237824 */ /* 0x020fc600078e0207 */
[----:B------:R-:W-:Y:S04]  /*17c0*/  LDS.128 R20, [R20+-0x10] ;  /* 0xfffff00014147984 */ /* 0x000fe80000000c00 */
[----:B------:R-:W1:Y:S01]  /*17d0*/  LDS.128 R16, [R35+-0x10] ;  /* 0xfffff00023107984 */ /* 0x000e620000000c00 */
[----:B------:R-:W-:Y:S02]  /*17e0*/  ISETP.NE.AND P0, PT, R30, R31, PT ;  /* 0x0000001f1e00720c */ /* 0x000fe40003f05270 */
[----:B------:R-:W-:Y:S01]  /*17f0*/  ISETP.NE.AND P1, PT, R6, R29, PT ;  /* 0x0000001d0600720c */ /* 0x000fe20003f25270 */
[----:B0-----:R-:W-:Y:S02]  /*1800*/  DMUL R10, R10, R14 ;  /* 0x0000000e0a0a7228 */ /* 0x001fe40000000000 */
[----:B-1----:R-:W-:-:S06]  /*1810*/  DMUL R18, R18, R22 ;  /* 0x0000001612127228 */ /* 0x002fcc0000000000 */
[----:B------:R-:W-:Y:S02]  /*1820*/  DFMA R8, R8, R12, R10 ;  /* 0x0000000c0808722b */ /* 0x000fe4000000000a */
[----:B------:R-:W-:-:S06]  /*1830*/  DFMA R16, R16, R20, R18 ;  /* 0x000000141010722b */ /* 0x000fcc0000000012 */
[----:B------:R-:W-:Y:S02]  /*1840*/  DMUL R10, R24, R8 ;  /* 0x00000008180a7228 */ /* 0x000fe40000000000 */
[----:B------:R-:W-:-:S06]  /*1850*/  DMUL R12, R26, R16 ;  /* 0x000000101a0c7228 */ /* 0x000fcc0000000000 */
[----:B------:R-:W-:Y:S02]  /*1860*/  @P0 DFMA R10, R24, R8, R10 ;  /* 0x00000008180a022b */ /* 0x000fe4000000000a */
[----:B------:R-:W-:-:S06]  /*1870*/  @P1 DFMA R12, R26, R16, R12 ;  /* 0x000000101a0c122b */ /* 0x000fcc000000000c */
[----:B------:R-:W-:-:S08]  /*1880*/  DADD R4, R4, R10 ;  /* 0x0000000004047229 */ /* 0x000fd0000000000a */
[----:B------:R-:W-:-:S11]  /*1890*/  DADD R4, R4, R12 ;  /* 0x0000000004047229 */ /* 0x000fd6000000000c */
.L_x_16:
[----:B------:R-:W-:Y:S05]  /*18a0*/  BSYNC.RECONVERGENT B1 ;  /* 0x0000000000017941 */ /* 0x000fea0003800200 */
.L_x_15:
[----:B------:R-:W-:Y:S05]  /*18b0*/  @P2 BRA `(.L_x_10) ;  /* 0x00000000004c2947 */ /* 0x000fea0003800000 */
[----:B------:R-:W0:Y:S01]  /*18c0*/  LDCU.64 UR12, c[0x0][0x3a8] ;  /* 0x00007500ff0c77ac */ /* 0x000e220008000a00 */
[----:B------:R-:W-:Y:S01]  /*18d0*/  IMAD.SHL.U32 R6, R28, 0x4, RZ ;  /* 0x000000041c067824 */ /* 0x000fe200078e00ff */
[----:B------:R-:W1:Y:S04]  /*18e0*/  LDC.64 R8, c[0x0][0x3a0] ;  /* 0x0000e800ff087b82 */ /* 0x000e680000000a00 */
[----:B0-----:R-:W-:-:S04]  /*18f0*/  IADD3 R16, P0, PT, R6, UR12, RZ ;  /* 0x0000000c06107c10 */ /* 0x001fc8000ff1e0ff */
[----:B------:R-:W-:-:S05]  /*1900*/  LEA.HI.X.SX32 R17, R6, UR13, 0x1, P0 ;  /* 0x0000000d06117c11 */ /* 0x000fca00080f0eff */
[----:B------:R-:W2:Y:S04]  /*1910*/  LDG.E.U8 R18, desc[UR8][R16.64+0x3] ;  /* 0x0000030810127981 */ /* 0x000ea8000c1e1100 */
[----:B------:R-:W3:Y:S01]  /*1920*/  LDG.E.U8 R6, desc[UR8][R16.64+0x2] ;  /* 0x0000020810067981 */ /* 0x000ee2000c1e1100 */
[----:B-1----:R-:W-:-:S06]  /*1930*/  IMAD.WIDE R28, R28, 0x8, R8 ;  /* 0x000000081c1c7825 */ /* 0x002fcc00078e0208 */
[----:B------:R-:W4:Y:S01]  /*1940*/  LDG.E.64 R28, desc[UR8][R28.64] ;  /* 0x000000081c1c7981 */ /* 0x000f22000c1e1b00 */
[----:B--2---:R-:W-:Y:S01]  /*1950*/  IMAD R12, R18, 0x10, R7 ;  /* 0x00000010120c7824 */ /* 0x004fe200078e0207 */
[----:B---3--:R-:W-:-:S05]  /*1960*/  LEA R19, R6, R7, 0x4 ;  /* 0x0000000706137211 */ /* 0x008fca00078e20ff */
[----:B------:R-:W-:Y:S04]  /*1970*/  LDS.128 R12, [R12+-0x10] ;  /* 0xfffff0000c0c7984 */ /* 0x000fe80000000c00 */
[----:B------:R-:W0:Y:S01]  /*1980*/  LDS.128 R8, [R19+-0x10] ;  /* 0xfffff00013087984 */ /* 0x000e220000000c00 */
[----:B------:R-:W-:Y:S01]  /*1990*/  ISETP.NE.AND P0, PT, R6, R18, PT ;  /* 0x000000120600720c */ /* 0x000fe20003f05270 */
[----:B0-----:R-:W-:-:S08]  /*19a0*/  DMUL R10, R10, R14 ;  /* 0x0000000e0a0a7228 */ /* 0x001fd00000000000 */
[----:B------:R-:W-:-:S08]  /*19b0*/  DFMA R8, R8, R12, R10 ;  /* 0x0000000c0808722b */ /* 0x000fd0000000000a */
[----:B----4-:R-:W-:-:S08]  /*19c0*/  DMUL R6, R28, R8 ;  /* 0x000000081c067228 */ /* 0x010fd00000000000 */
[----:B------:R-:W-:-:S08]  /*19d0*/  @P0 DFMA R6, R28, R8, R6 ;  /* 0x000000081c06022b */ /* 0x000fd00000000006 */
[----:B------:R-:W-:-:S11]  /*19e0*/  DADD R4, R4, R6 ;  /* 0x0000000004047229 */ /* 0x000fd60000000006 */
.L_x_10:
[----:B------:R-:W-:Y:S05]  /*19f0*/  BSYNC.RECONVERGENT B0 ;  /* 0x0000000000007941 */ /* 0x000fea0003800200 */
.L_x_9:
[----:B------:R-:W0:Y:S01]  /*1a00*/  LDC.64 R8, c[0x0][0x388] ;  /* 0x0000e200ff087b82 */ /* 0x000e220000000a00 */
[----:B------:R-:W-:Y:S01]  /*1a10*/  IMAD R3, R0, UR4, R3 ;  /* 0x0000000400037c24 */ /* 0x000fe2000f8e0203 */
[----:B------:R-:W-:-:S03]  /*1a20*/  CS2R R6, SRZ ;  /* 0x0000000000067805 */ /* 0x000fc6000001ff00 */
[----:B------:R-:W-:-:S04]  /*1a30*/  IMAD R3, R2, UR6, R3 ;  /* 0x0000000602037c24 */ /* 0x000fc8000f8e0203 */
[----:B0-----:R-:W-:-:S05]  /*1a40*/  IMAD.WIDE.U32 R2, R3, 0x10, R8 ;  /* 0x0000001003027825 */ /* 0x001fca00078e0008 */
[----:B------:R-:W-:Y:S01]  /*1a50*/  STG.E.128 desc[UR8][R2.64], R4 ;  /* 0x0000000402007986 */ /* 0x000fe2000c101d08 */
[----:B------:R-:W-:Y:S05]  /*1a60*/  EXIT ;  /* 0x000000000000794d */ /* 0x000fea0003800000 */
.L_x_17:
[----:B------:R-:W-:-:S00]  /*1a70*/  BRA `(.L_x_17) ;  /* 0xfffffffc00fc7947 */ /* 0x000fc0000383ffff */
[----:B------:R-:W-:-:S00]  /*1a80*/  NOP ;  /* 0x0000000000007918 */ /* 0x000fc00000000000 */
[----:B------:R-:W-:-:S00]  /*1a90*/  NOP ;  /* 0x0000000000007918 */ /* 0x000fc00000000000 */
[----:B------:R-:W-:-:S00]  /*1aa0*/  NOP ;  /* 0x0000000000007918 */ /* 0x000fc00000000000 */
[----:B------:R-:W-:-:S00]  /*1ab0*/  NOP ;  /* 0x0000000000007918 */ /* 0x000fc00000000000 */
[----:B------:R-:W-:-:S00]  /*1ac0*/  NOP ;  /* 0x0000000000007918 */ /* 0x000fc00000000000 */
[----:B------:R-:W-:-:S00]  /*1ad0*/  NOP ;  /* 0x0000000000007918 */ /* 0x000fc00000000000 */
[----:B------:R-:W-:-:S00]  /*1ae0*/  NOP ;  /* 0x0000000000007918 */ /* 0x000fc00000000000 */
[----:B------:R-:W-:-:S00]  /*1af0*/  NOP ;  /* 0x0000000000007918 */ /* 0x000fc00000000000 */
.L_x_18:


//--------------------- .nv.shared._Z21GMMNLSE_nonlinear_sumP7double2S0_PKS_PKdS4_PKhPKjS8_bjjjj --------------------------
	.section	.nv.shared._Z21GMMNLSE_nonlinear_sumP7double2S0_PKS_PKdS4_PKhPKjS8_bjjjj,"aw",@nobits
	.sectionflags	@""
	.align	16
.nv.shared._Z21GMMNLSE_nonlinear_sumP7double2S0_PKS_PKdS4_PKhPKjS8_bjjjj:
	.zero		1536


//--------------------- .nv.shared.reserved.0     --------------------------
	.section	.nv.shared.reserved.0,"aw",@nobits
	.weak		__nv_reservedSMEM_offset_0_alias
	.size		__nv_reservedSMEM_offset_0_alias, 0, 64
	.other		__nv_reservedSMEM_offset_0_alias,@"STO_CUDA_RESERVED_SHARED STV_DEFAULT"
__nv_reservedSMEM_offset_0_alias:
	.zero		0
	.zero		64


//--------------------- .nv.constant0._Z21GMMNLSE_nonlinear_sumP7double2S0_PKS_PKdS4_PKhPKjS8_bjjjj --------------------------
	.section	.nv.constant0._Z21GMMNLSE_nonlinear_sumP7double2S0_PKS_PKdS4_PKhPKjS8_bjjjj,"a",@progbits
	.sectionflags	@""
	.align	4
.nv.constant0._Z21GMMNLSE_nonlinear_sumP7double2S0_PKS_PKdS4_PKhPKjS8_bjjjj:
	.zero		980


//--------------------- SYMBOLS --------------------------

	.type		.nv.reservedSmem.offset0,@object
	.size		.nv.reservedSmem.offset0,0x4
	.type		.nv.reservedSmem.cap,@object
	.size		.nv.reservedSmem.cap,0x4
